	.target	sm_100a

	.elftype	@"ET_EXEC"


//--------------------- .note.nv.tkinfo           --------------------------
	.section	.note.nv.tkinfo,"",@"SHT_NOTE"
	.sectionflags	@"SHF_NOTE_NV_TKINFO"
	.tkinfo
        /*0018*/ 	.word	0x00000002
        /*0030*/ 	.string	""
        /*0030*/ 	.string	"ptxas"
        /*0030*/ 	.string	"Cuda compilation tools, release 13.0, V13.0.88"
        /*0030*/ 	.string	"Build cuda_13.0.r13.0/compiler.36424714_0"
        /*0030*/ 	.string	"-arch sm_100a -m 64 "



//--------------------- .note.nv.cuinfo           --------------------------
	.section	.note.nv.cuinfo,"",@"SHT_NOTE"
	.sectionflags	@"SHF_NOTE_NV_CUINFO"
        /*0018*/ 	.short	0x0002
        /*001a*/ 	.short	0x0064
        /*001c*/ 	.short	0x0082
	.zero		2


//--------------------- .nv.info                  --------------------------
	.section	.nv.info,"",@"SHT_CUDA_INFO"
	.align	4


	//----- nvinfo : EIATTR_REGCOUNT
	.align		4
        /*0000*/ 	.byte	0x04, 0x2f
        /*0002*/ 	.short	(.L_12 - .L_11)
	.align		4
.L_11:
        /*0004*/ 	.word	index@(_ZN7cutlass13device_kernelIN5flash19enable_sm80_to_sm89INS1_16FlashAttnFwdSm80INS1_25CollectiveMainloopFwdSm80ILi8ELi1ELb1EN4cute5tupleIJNS5_1CILi128EEENS7_ILi112EEES8_EEELi128ENS_6half_tEfNS_4arch4Sm80ELb1ELb0ELb0ELb1ELb0ELb1ELb1ELb1EEENS1_21CollectiveEpilogueFwdINS6_IJS8_S8_S9_EEENS6_IJNS7_ILi1EEESH_SH_EEESB_SD_Li256ELb1ELb1ELb1ELb0EEENS1_36VarlenDynamicPersistentTileSchedulerILi128ELi112ELi256ELi256ELb1ELb1ELb0ELb1ELb1ELb1EEEEEEEEEvNT_6ParamsE)
        /*0008*/ 	.word	0x00000004


	//----- nvinfo : EIATTR_FRAME_SIZE
	.align		4
.L_12:
        /*000c*/ 	.byte	0x04, 0x11
        /*000e*/ 	.short	(.L_14 - .L_13)
	.align		4
.L_13:
        /*0010*/ 	.word	index@(_ZN7cutlass13device_kernelIN5flash19enable_sm80_to_sm89INS1_16FlashAttnFwdSm80INS1_25CollectiveMainloopFwdSm80ILi8ELi1ELb1EN4cute5tupleIJNS5_1CILi128EEENS7_ILi112EEES8_EEELi128ENS_6half_tEfNS_4arch4Sm80ELb1ELb0ELb0ELb1ELb0ELb1ELb1ELb1EEENS1_21CollectiveEpilogueFwdINS6_IJS8_S8_S9_EEENS6_IJNS7_ILi1EEESH_SH_EEESB_SD_Li256ELb1ELb1ELb1ELb0EEENS1_36VarlenDynamicPersistentTileSchedulerILi128ELi112ELi256ELi256ELb1ELb1ELb0ELb1ELb1ELb1EEEEEEEEEvNT_6ParamsE)
        /*0014*/ 	.word	0x00000000


	//----- nvinfo : EIATTR_REGCOUNT
	.align		4
.L_14:
        /*0018*/ 	.byte	0x04, 0x2f
        /*001a*/ 	.short	(.L_16 - .L_15)
	.align		4
.L_15:
        /*001c*/ 	.word	index@(_ZN7cutlass13device_kernelIN5flash19enable_sm80_to_sm89INS1_16FlashAttnFwdSm80INS1_25CollectiveMainloopFwdSm80ILi8ELi1ELb1EN4cute5tupleIJNS5_1CILi128EEENS7_ILi112EEES8_EEELi128ENS_6half_tEfNS_4arch4Sm80ELb1ELb0ELb0ELb1ELb0ELb0ELb1ELb1EEENS1_21CollectiveEpilogueFwdINS6_IJS8_S8_S9_EEENS6_IJNS7_ILi1EEESH_SH_EEESB_SD_Li256ELb1ELb1ELb1ELb0EEENS1_36VarlenDynamicPersistentTileSchedulerILi128ELi112ELi256ELi256ELb1ELb1ELb0ELb1ELb1ELb1EEEEEEEEEvNT_6ParamsE)
        /*0020*/ 	.word	0x00000004


	//----- nvinfo : EIATTR_FRAME_SIZE
	.align		4
.L_16:
        /*0024*/ 	.byte	0x04, 0x11
        /*0026*/ 	.short	(.L_18 - .L_17)
	.align		4
.L_17:
        /*0028*/ 	.word	index@(_ZN7cutlass13device_kernelIN5flash19enable_sm80_to_sm89INS1_16FlashAttnFwdSm80INS1_25CollectiveMainloopFwdSm80ILi8ELi1ELb1EN4cute5tupleIJNS5_1CILi128EEENS7_ILi112EEES8_EEELi128ENS_6half_tEfNS_4arch4Sm80ELb1ELb0ELb0ELb1ELb0ELb0ELb1ELb1EEENS1_21CollectiveEpilogueFwdINS6_IJS8_S8_S9_EEENS6_IJNS7_ILi1EEESH_SH_EEESB_SD_Li256ELb1ELb1ELb1ELb0EEENS1_36VarlenDynamicPersistentTileSchedulerILi128ELi112ELi256ELi256ELb1ELb1ELb0ELb1ELb1ELb1EEEEEEEEEvNT_6ParamsE)
        /*002c*/ 	.word	0x00000000


	//----- nvinfo : EIATTR_REGCOUNT
	.align		4
.L_18:
        /*0030*/ 	.byte	0x04, 0x2f
        /*0032*/ 	.short	(.L_20 - .L_19)
	.align		4
.L_19:
        /*0034*/ 	.word	index@(_ZN7cutlass13device_kernelIN5flash19enable_sm80_to_sm89INS1_16FlashAttnFwdSm80INS1_25CollectiveMainloopFwdSm80ILi4ELi1ELb0EN4cute5tupleIJNS5_1CILi128EEENS7_ILi64EEES8_EEELi128ENS_6half_tEfNS_4arch4Sm80ELb1ELb0ELb0ELb0ELb0ELb0ELb1ELb1EEENS1_21CollectiveEpilogueFwdINS6_IJS8_S8_S9_EEENS6_IJNS7_ILi1EEESH_SH_EEESB_SD_Li128ELb0ELb1ELb1ELb0EEENS1_30DynamicPersistentTileSchedulerILi128ELi128ELb1ELb1ELb0EEEEEEEEEvNT_6ParamsE)
        /*0038*/ 	.word	0x00000004


	//----- nvinfo : EIATTR_FRAME_SIZE
	.align		4
.L_20:
        /*003c*/ 	.byte	0x04, 0x11
        /*003e*/ 	.short	(.L_22 - .L_21)
	.align		4
.L_21:
        /*0040*/ 	.word	index@(_ZN7cutlass13device_kernelIN5flash19enable_sm80_to_sm89INS1_16FlashAttnFwdSm80INS1_25CollectiveMainloopFwdSm80ILi4ELi1ELb0EN4cute5tupleIJNS5_1CILi128EEENS7_ILi64EEES8_EEELi128ENS_6half_tEfNS_4arch4Sm80ELb1ELb0ELb0ELb0ELb0ELb0ELb1ELb1EEENS1_21CollectiveEpilogueFwdINS6_IJS8_S8_S9_EEENS6_IJNS7_ILi1EEESH_SH_EEESB_SD_Li128ELb0ELb1ELb1ELb0EEENS1_30DynamicPersistentTileSchedulerILi128ELi128ELb1ELb1ELb0EEEEEEEEEvNT_6ParamsE)
        /*0044*/ 	.word	0x00000000


	//----- nvinfo : EIATTR_REGCOUNT
	.align		4
.L_22:
        /*0048*/ 	.byte	0x04, 0x2f
        /*004a*/ 	.short	(.L_24 - .L_23)
	.align		4
.L_23:
        /*004c*/ 	.word	index@(_ZN7cutlass13device_kernelIN5flash19enable_sm80_to_sm89INS1_16FlashAttnFwdSm80INS1_25CollectiveMainloopFwdSm80ILi8ELi1ELb1EN4cute5tupleIJNS5_1CILi128EEENS7_ILi96EEES8_EEELi128ENS_6half_tEfNS_4arch4Sm80ELb0ELb1ELb0ELb1ELb0ELb1ELb1ELb1EEENS1_21CollectiveEpilogueFwdINS6_IJS8_S8_S9_EEENS6_IJNS7_ILi1EEESH_SH_EEESB_SD_Li256ELb1ELb1ELb1ELb0EEENS1_36VarlenDynamicPersistentTileSchedulerILi128ELi96ELi256ELi256ELb1ELb1ELb0ELb1ELb0ELb1EEEEEEEEEvNT_6ParamsE)
        /*0050*/ 	.word	0x00000004


	//----- nvinfo : EIATTR_FRAME_SIZE
	.align		4
.L_24:
        /*0054*/ 	.byte	0x04, 0x11
        /*0056*/ 	.short	(.L_26 - .L_25)
	.align		4
.L_25:
        /*0058*/ 	.word	index@(_ZN7cutlass13device_kernelIN5flash19enable_sm80_to_sm89INS1_16FlashAttnFwdSm80INS1_25CollectiveMainloopFwdSm80ILi8ELi1ELb1EN4cute5tupleIJNS5_1CILi128EEENS7_ILi96EEES8_EEELi128ENS_6half_tEfNS_4arch4Sm80ELb0ELb1ELb0ELb1ELb0ELb1ELb1ELb1EEENS1_21CollectiveEpilogueFwdINS6_IJS8_S8_S9_EEENS6_IJNS7_ILi1EEESH_SH_EEESB_SD_Li256ELb1ELb1ELb1ELb0EEENS1_36VarlenDynamicPersistentTileSchedulerILi128ELi96ELi256ELi256ELb1ELb1ELb0ELb1ELb0ELb1EEEEEEEEEvNT_6ParamsE)
        /*005c*/ 	.word	0x00000000


	//----- nvinfo : EIATTR_REGCOUNT
	.align		4
.L_26:
        /*0060*/ 	.byte	0x04, 0x2f
        /*0062*/ 	.short	(.L_28 - .L_27)
	.align		4
.L_27:
        /*0064*/ 	.word	index@(_ZN7cutlass13device_kernelIN5flash19enable_sm80_to_sm89INS1_16FlashAttnFwdSm80INS1_25CollectiveMainloopFwdSm80ILi8ELi1ELb1EN4cute5tupleIJNS5_1CILi128EEENS7_ILi96EEES8_EEELi128ENS_6half_tEfNS_4arch4Sm80ELb0ELb1ELb0ELb1ELb0ELb0ELb1ELb1EEENS1_21CollectiveEpilogueFwdINS6_IJS8_S8_S9_EEENS6_IJNS7_ILi1EEESH_SH_EEESB_SD_Li256ELb1ELb1ELb1ELb0EEENS1_36VarlenDynamicPersistentTileSchedulerILi128ELi96ELi256ELi256ELb1ELb1ELb0ELb1ELb0ELb1EEEEEEEEEvNT_6ParamsE)
        /*0068*/ 	.word	0x00000004


	//----- nvinfo : EIATTR_FRAME_SIZE
	.align		4
.L_28:
        /*006c*/ 	.byte	0x04, 0x11
        /*006e*/ 	.short	(.L_30 - .L_29)
	.align		4
.L_29:
        /*0070*/ 	.word	index@(_ZN7cutlass13device_kernelIN5flash19enable_sm80_to_sm89INS1_16FlashAttnFwdSm80INS1_25CollectiveMainloopFwdSm80ILi8ELi1ELb1EN4cute5tupleIJNS5_1CILi128EEENS7_ILi96EEES8_EEELi128ENS_6half_tEfNS_4arch4Sm80ELb0ELb1ELb0ELb1ELb0ELb0ELb1ELb1EEENS1_21CollectiveEpilogueFwdINS6_IJS8_S8_S9_EEENS6_IJNS7_ILi1EEESH_SH_EEESB_SD_Li256ELb1ELb1ELb1ELb0EEENS1_36VarlenDynamicPersistentTileSchedulerILi128ELi96ELi256ELi256ELb1ELb1ELb0ELb1ELb0ELb1EEEEEEEEEvNT_6ParamsE)
        /*0074*/ 	.word	0x00000000


	//----- nvinfo : EIATTR_REGCOUNT
	.align		4
.L_30:
        /*0078*/ 	.byte	0x04, 0x2f
        /*007a*/ 	.short	(.L_32 - .L_31)
	.align		4
.L_31:
        /*007c*/ 	.word	index@(_ZN7cutlass13device_kernelIN5flash19enable_sm80_to_sm89INS1_16FlashAttnFwdSm80INS1_25CollectiveMainloopFwdSm80ILi4ELi1ELb0EN4cute5tupleIJNS5_1CILi128EEENS7_ILi48EEES8_EEELi128ENS_6half_tEfNS_4arch4Sm80ELb0ELb1ELb0ELb0ELb0ELb0ELb1ELb1EEENS1_21CollectiveEpilogueFwdINS6_IJS8_S8_S9_EEENS6_IJNS7_ILi1EEESH_SH_EEESB_SD_Li128ELb0ELb1ELb1ELb0EEENS1_19SingleTileSchedulerILb0ELb1ELb1ELi128EEEEEEEEEvNT_6ParamsE)
        /*0080*/ 	.word	0x00000004


	//----- nvinfo : EIATTR_FRAME_SIZE
	.align		4
.L_32:
        /*0084*/ 	.byte	0x04, 0x11
        /*0086*/ 	.short	(.L_34 - .L_33)
	.align		4
.L_33:
        /*0088*/ 	.word	index@(_ZN7cutlass13device_kernelIN5flash19enable_sm80_to_sm89INS1_16FlashAttnFwdSm80INS1_25CollectiveMainloopFwdSm80ILi4ELi1ELb0EN4cute5tupleIJNS5_1CILi128EEENS7_ILi48EEES8_EEELi128ENS_6half_tEfNS_4arch4Sm80ELb0ELb1ELb0ELb0ELb0ELb0ELb1ELb1EEENS1_21CollectiveEpilogueFwdINS6_IJS8_S8_S9_EEENS6_IJNS7_ILi1EEESH_SH_EEESB_SD_Li128ELb0ELb1ELb1ELb0EEENS1_19SingleTileSchedulerILb0ELb1ELb1ELi128EEEEEEEEEvNT_6ParamsE)
        /*008c*/ 	.word	0x00000000


	//----- nvinfo : EIATTR_REGCOUNT
	.align		4
.L_34:
        /*0090*/ 	.byte	0x04, 0x2f
        /*0092*/ 	.short	(.L_36 - .L_35)
	.align		4
.L_35:
        /*0094*/ 	.word	index@(_ZN7cutlass13device_kernelIN5flash19enable_sm80_to_sm89INS1_16FlashAttnFwdSm80INS1_25CollectiveMainloopFwdSm80ILi8ELi1ELb1EN4cute5tupleIJNS5_1CILi128EEENS7_ILi112EEES8_EEELi128ENS_6half_tEfNS_4arch4Sm80ELb0ELb0ELb0ELb1ELb0ELb1ELb1ELb1EEENS1_21CollectiveEpilogueFwdINS6_IJS8_S8_S9_EEENS6_IJNS7_ILi1EEESH_SH_EEESB_SD_Li256ELb1ELb1ELb1ELb0EEENS1_36VarlenDynamicPersistentTileSchedulerILi128ELi112ELi256ELi256ELb1ELb1ELb0ELb0ELb1ELb1EEEEEEEEEvNT_6ParamsE)
        /*0098*/ 	.word	0x00000004


	//----- nvinfo : EIATTR_FRAME_SIZE
	.align		4
.L_36:
        /*009c*/ 	.byte	0x04, 0x11
        /*009e*/ 	.short	(.L_38 - .L_37)
	.align		4
.L_37:
        /*00a0*/ 	.word	index@(_ZN7cutlass13device_kernelIN5flash19enable_sm80_to_sm89INS1_16FlashAttnFwdSm80INS1_25CollectiveMainloopFwdSm80ILi8ELi1ELb1EN4cute5tupleIJNS5_1CILi128EEENS7_ILi112EEES8_EEELi128ENS_6half_tEfNS_4arch4Sm80ELb0ELb0ELb0ELb1ELb0ELb1ELb1ELb1EEENS1_21CollectiveEpilogueFwdINS6_IJS8_S8_S9_EEENS6_IJNS7_ILi1EEESH_SH_EEESB_SD_Li256ELb1ELb1ELb1ELb0EEENS1_36VarlenDynamicPersistentTileSchedulerILi128ELi112ELi256ELi256ELb1ELb1ELb0ELb0ELb1ELb1EEEEEEEEEvNT_6ParamsE)
        /*00a4*/ 	.word	0x00000000


	//----- nvinfo : EIATTR_REGCOUNT
	.align		4
.L_38:
        /*00a8*/ 	.byte	0x04, 0x2f
        /*00aa*/ 	.short	(.L_40 - .L_39)
	.align		4
.L_39:
        /*00ac*/ 	.word	index@(_ZN7cutlass13device_kernelIN5flash19enable_sm80_to_sm89INS1_16FlashAttnFwdSm80INS1_25CollectiveMainloopFwdSm80ILi8ELi1ELb1EN4cute5tupleIJNS5_1CILi128EEENS7_ILi112EEES8_EEELi128ENS_6half_tEfNS_4arch4Sm80ELb0ELb0ELb0ELb1ELb0ELb0ELb1ELb1EEENS1_21CollectiveEpilogueFwdINS6_IJS8_S8_S9_EEENS6_IJNS7_ILi1EEESH_SH_EEESB_SD_Li256ELb1ELb1ELb1ELb0EEENS1_36VarlenDynamicPersistentTileSchedulerILi128ELi112ELi256ELi256ELb1ELb1ELb0ELb0ELb1ELb1EEEEEEEEEvNT_6ParamsE)
        /*00b0*/ 	.word	0x00000004


	//----- nvinfo : EIATTR_FRAME_SIZE
	.align		4
.L_40:
        /*00b4*/ 	.byte	0x04, 0x11
        /*00b6*/ 	.short	(.L_42 - .L_41)
	.align		4
.L_41:
        /*00b8*/ 	.word	index@(_ZN7cutlass13device_kernelIN5flash19enable_sm80_to_sm89INS1_16FlashAttnFwdSm80INS1_25CollectiveMainloopFwdSm80ILi8ELi1ELb1EN4cute5tupleIJNS5_1CILi128EEENS7_ILi112EEES8_EEELi128ENS_6half_tEfNS_4arch4Sm80ELb0ELb0ELb0ELb1ELb0ELb0ELb1ELb1EEENS1_21CollectiveEpilogueFwdINS6_IJS8_S8_S9_EEENS6_IJNS7_ILi1EEESH_SH_EEESB_SD_Li256ELb1ELb1ELb1ELb0EEENS1_36VarlenDynamicPersistentTileSchedulerILi128ELi112ELi256ELi256ELb1ELb1ELb0ELb0ELb1ELb1EEEEEEEEEvNT_6ParamsE)
        /*00bc*/ 	.word	0x00000000


	//----- nvinfo : EIATTR_REGCOUNT
	.align		4
.L_42:
        /*00c0*/ 	.byte	0x04, 0x2f
        /*00c2*/ 	.short	(.L_44 - .L_43)
	.align		4
.L_43:
        /*00c4*/ 	.word	index@(_ZN7cutlass13device_kernelIN5flash19enable_sm80_to_sm89INS1_16FlashAttnFwdSm80INS1_25CollectiveMainloopFwdSm80ILi4ELi1ELb0EN4cute5tupleIJNS5_1CILi128EEENS7_ILi64EEES8_EEELi128ENS_6half_tEfNS_4arch4Sm80ELb0ELb0ELb0ELb0ELb0ELb0ELb1ELb1EEENS1_21CollectiveEpilogueFwdINS6_IJS8_S8_S9_EEENS6_IJNS7_ILi1EEESH_SH_EEESB_SD_Li128ELb0ELb1ELb1ELb0EEENS1_19SingleTileSchedulerILb0ELb1ELb1ELi128EEEEEEEEEvNT_6ParamsE)
        /*00c8*/ 	.word	0x00000004


	//----- nvinfo : EIATTR_FRAME_SIZE
	.align		4
.L_44:
        /*00cc*/ 	.byte	0x04, 0x11
        /*00ce*/ 	.short	(.L_46 - .L_45)
	.align		4
.L_45:
        /*00d0*/ 	.word	index@(_ZN7cutlass13device_kernelIN5flash19enable_sm80_to_sm89INS1_16FlashAttnFwdSm80INS1_25CollectiveMainloopFwdSm80ILi4ELi1ELb0EN4cute5tupleIJNS5_1CILi128EEENS7_ILi64EEES8_EEELi128ENS_6half_tEfNS_4arch4Sm80ELb0ELb0ELb0ELb0ELb0ELb0ELb1ELb1EEENS1_21CollectiveEpilogueFwdINS6_IJS8_S8_S9_EEENS6_IJNS7_ILi1EEESH_SH_EEESB_SD_Li128ELb0ELb1ELb1ELb0EEENS1_19SingleTileSchedulerILb0ELb1ELb1ELi128EEEEEEEEEvNT_6ParamsE)
        /*00d4*/ 	.word	0x00000000


	//----- nvinfo : EIATTR_REGCOUNT
	.align		4
.L_46:
        /*00d8*/ 	.byte	0x04, 0x2f
        /*00da*/ 	.short	(.L_48 - .L_47)
	.align		4
.L_47:
        /*00dc*/ 	.word	index@(_ZN7cutlass13device_kernelIN5flash19enable_sm80_to_sm89INS1_16FlashAttnFwdSm80INS1_25CollectiveMainloopFwdSm80ILi8ELi1ELb1EN4cute5tupleIJNS5_1CILi128EEES8_S8_EEELi128ENS_6half_tEfNS_4arch4Sm80ELb1ELb0ELb0ELb0ELb0ELb0ELb1ELb1EEENS1_21CollectiveEpilogueFwdIS9_NS6_IJNS7_ILi1EEESF_SF_EEESA_SC_Li256ELb0ELb1ELb1ELb0EEENS1_30DynamicPersistentTileSchedulerILi256ELi256ELb1ELb1ELb0EEEEEEEEEvNT_6ParamsE)
        /*00e0*/ 	.word	0x00000004


	//----- nvinfo : EIATTR_FRAME_SIZE
	.align		4
.L_48:
        /*00e4*/ 	.byte	0x04, 0x11
        /*00e6*/ 	.short	(.L_50 - .L_49)
	.align		4
.L_49:
        /*00e8*/ 	.word	index@(_ZN7cutlass13device_kernelIN5flash19enable_sm80_to_sm89INS1_16FlashAttnFwdSm80INS1_25CollectiveMainloopFwdSm80ILi8ELi1ELb1EN4cute5tupleIJNS5_1CILi128EEES8_S8_EEELi128ENS_6half_tEfNS_4arch4Sm80ELb1ELb0ELb0ELb0ELb0ELb0ELb1ELb1EEENS1_21CollectiveEpilogueFwdIS9_NS6_IJNS7_ILi1EEESF_SF_EEESA_SC_Li256ELb0ELb1ELb1ELb0EEENS1_30DynamicPersistentTileSchedulerILi256ELi256ELb1ELb1ELb0EEEEEEEEEvNT_6ParamsE)
        /*00ec*/ 	.word	0x00000000


	//----- nvinfo : EIATTR_REGCOUNT
	.align		4
.L_50:
        /*00f0*/ 	.byte	0x04, 0x2f
        /*00f2*/ 	.short	(.L_52 - .L_51)
	.align		4
.L_51:
        /*00f4*/ 	.word	index@(_ZN7cutlass13device_kernelIN5flash19enable_sm80_to_sm89INS1_16FlashAttnFwdSm80INS1_25CollectiveMainloopFwdSm80ILi8ELi1ELb1EN4cute5tupleIJNS5_1CILi128EEENS7_ILi96EEES8_EEELi128ENS_6half_tEfNS_4arch4Sm80ELb0ELb1ELb0ELb0ELb0ELb0ELb1ELb1EEENS1_21CollectiveEpilogueFwdINS6_IJS8_S8_S9_EEENS6_IJNS7_ILi1EEESH_SH_EEESB_SD_Li256ELb0ELb1ELb1ELb0EEENS1_19SingleTileSchedulerILb0ELb1ELb1ELi128EEEEEEEEEvNT_6ParamsE)
        /*00f8*/ 	.word	0x00000004


	//----- nvinfo : EIATTR_FRAME_SIZE
	.align		4
.L_52:
        /*00fc*/ 	.byte	0x04, 0x11
        /*00fe*/ 	.short	(.L_54 - .L_53)
	.align		4
.L_53:
        /*0100*/ 	.word	index@(_ZN7cutlass13device_kernelIN5flash19enable_sm80_to_sm89INS1_16FlashAttnFwdSm80INS1_25CollectiveMainloopFwdSm80ILi8ELi1ELb1EN4cute5tupleIJNS5_1CILi128EEENS7_ILi96EEES8_EEELi128ENS_6half_tEfNS_4arch4Sm80ELb0ELb1ELb0ELb0ELb0ELb0ELb1ELb1EEENS1_21CollectiveEpilogueFwdINS6_IJS8_S8_S9_EEENS6_IJNS7_ILi1EEESH_SH_EEESB_SD_Li256ELb0ELb1ELb1ELb0EEENS1_19SingleTileSchedulerILb0ELb1ELb1ELi128EEEEEEEEEvNT_6ParamsE)
        /*0104*/ 	.word	0x00000000


	//----- nvinfo : EIATTR_REGCOUNT
	.align		4
.L_54:
        /*0108*/ 	.byte	0x04, 0x2f
        /*010a*/ 	.short	(.L_56 - .L_55)
	.align		4
.L_55:
        /*010c*/ 	.word	index@(_ZN7cutlass13device_kernelIN5flash19enable_sm80_to_sm89INS1_16FlashAttnFwdSm80INS1_25CollectiveMainloopFwdSm80ILi8ELi1ELb1EN4cute5tupleIJNS5_1CILi128EEES8_S8_EEELi128ENS_6half_tEfNS_4arch4Sm80ELb0ELb0ELb0ELb0ELb0ELb0ELb1ELb1EEENS1_21CollectiveEpilogueFwdIS9_NS6_IJNS7_ILi1EEESF_SF_EEESA_SC_Li256ELb0ELb1ELb1ELb0EEENS1_19SingleTileSchedulerILb0ELb1ELb1ELi128EEEEEEEEEvNT_6ParamsE)
        /*0110*/ 	.word	0x00000004


	//----- nvinfo : EIATTR_FRAME_SIZE
	.align		4
.L_56:
        /*0114*/ 	.byte	0x04, 0x11
        /*0116*/ 	.short	(.L_58 - .L_57)
	.align		4
.L_57:
        /*0118*/ 	.word	index@(_ZN7cutlass13device_kernelIN5flash19enable_sm80_to_sm89INS1_16FlashAttnFwdSm80INS1_25CollectiveMainloopFwdSm80ILi8ELi1ELb1EN4cute5tupleIJNS5_1CILi128EEES8_S8_EEELi128ENS_6half_tEfNS_4arch4Sm80ELb0ELb0ELb0ELb0ELb0ELb0ELb1ELb1EEENS1_21CollectiveEpilogueFwdIS9_NS6_IJNS7_ILi1EEESF_SF_EEESA_SC_Li256ELb0ELb1ELb1ELb0EEENS1_19SingleTileSchedulerILb0ELb1ELb1ELi128EEEEEEEEEvNT_6ParamsE)
        /*011c*/ 	.word	0x00000000


	//----- nvinfo : EIATTR_MIN_STACK_SIZE
	.align		4
.L_58:
        /*0120*/ 	.byte	0x04, 0x12
        /*0122*/ 	.short	(.L_60 - .L_59)
	.align		4
.L_59:
        /*0124*/ 	.word	index@(_ZN7cutlass13device_kernelIN5flash19enable_sm80_to_sm89INS1_16FlashAttnFwdSm80INS1_25CollectiveMainloopFwdSm80ILi8ELi1ELb1EN4cute5tupleIJNS5_1CILi128EEES8_S8_EEELi128ENS_6half_tEfNS_4arch4Sm80ELb0ELb0ELb0ELb0ELb0ELb0ELb1ELb1EEENS1_21CollectiveEpilogueFwdIS9_NS6_IJNS7_ILi1EEESF_SF_EEESA_SC_Li256ELb0ELb1ELb1ELb0EEENS1_19SingleTileSchedulerILb0ELb1ELb1ELi128EEEEEEEEEvNT_6ParamsE)
        /*0128*/ 	.word	0x00000000


	//----- nvinfo : EIATTR_MIN_STACK_SIZE
	.align		4
.L_60:
        /*012c*/ 	.byte	0x04, 0x12
        /*012e*/ 	.short	(.L_62 - .L_61)
	.align		4
.L_61:
        /*0130*/ 	.word	index@(_ZN7cutlass13device_kernelIN5flash19enable_sm80_to_sm89INS1_16FlashAttnFwdSm80INS1_25CollectiveMainloopFwdSm80ILi8ELi1ELb1EN4cute5tupleIJNS5_1CILi128EEENS7_ILi96EEES8_EEELi128ENS_6half_tEfNS_4arch4Sm80ELb0ELb1ELb0ELb0ELb0ELb0ELb1ELb1EEENS1_21CollectiveEpilogueFwdINS6_IJS8_S8_S9_EEENS6_IJNS7_ILi1EEESH_SH_EEESB_SD_Li256ELb0ELb1ELb1ELb0EEENS1_19SingleTileSchedulerILb0ELb1ELb1ELi128EEEEEEEEEvNT_6ParamsE)
        /*0134*/ 	.word	0x00000000


	//----- nvinfo : EIATTR_MIN_STACK_SIZE
	.align		4
.L_62:
        /*0138*/ 	.byte	0x04, 0x12
        /*013a*/ 	.short	(.L_64 - .L_63)
	.align		4
.L_63:
        /*013c*/ 	.word	index@(_ZN7cutlass13device_kernelIN5flash19enable_sm80_to_sm89INS1_16FlashAttnFwdSm80INS1_25CollectiveMainloopFwdSm80ILi8ELi1ELb1EN4cute5tupleIJNS5_1CILi128EEES8_S8_EEELi128ENS_6half_tEfNS_4arch4Sm80ELb1ELb0ELb0ELb0ELb0ELb0ELb1ELb1EEENS1_21CollectiveEpilogueFwdIS9_NS6_IJNS7_ILi1EEESF_SF_EEESA_SC_Li256ELb0ELb1ELb1ELb0EEENS1_30DynamicPersistentTileSchedulerILi256ELi256ELb1ELb1ELb0EEEEEEEEEvNT_6ParamsE)
        /*0140*/ 	.word	0x00000000


	//----- nvinfo : EIATTR_MIN_STACK_SIZE
	.align		4
.L_64:
        /*0144*/ 	.byte	0x04, 0x12
        /*0146*/ 	.short	(.L_66 - .L_65)
	.align		4
.L_65:
        /*0148*/ 	.word	index@(_ZN7cutlass13device_kernelIN5flash19enable_sm80_to_sm89INS1_16FlashAttnFwdSm80INS1_25CollectiveMainloopFwdSm80ILi4ELi1ELb0EN4cute5tupleIJNS5_1CILi128EEENS7_ILi64EEES8_EEELi128ENS_6half_tEfNS_4arch4Sm80ELb0ELb0ELb0ELb0ELb0ELb0ELb1ELb1EEENS1_21CollectiveEpilogueFwdINS6_IJS8_S8_S9_EEENS6_IJNS7_ILi1EEESH_SH_EEESB_SD_Li128ELb0ELb1ELb1ELb0EEENS1_19SingleTileSchedulerILb0ELb1ELb1ELi128EEEEEEEEEvNT_6ParamsE)
        /*014c*/ 	.word	0x00000000


	//----- nvinfo : EIATTR_MIN_STACK_SIZE
	.align		4
.L_66:
        /*0150*/ 	.byte	0x04, 0x12
        /*0152*/ 	.short	(.L_68 - .L_67)
	.align		4
.L_67:
        /*0154*/ 	.word	index@(_ZN7cutlass13device_kernelIN5flash19enable_sm80_to_sm89INS1_16FlashAttnFwdSm80INS1_25CollectiveMainloopFwdSm80ILi8ELi1ELb1EN4cute5tupleIJNS5_1CILi128EEENS7_ILi112EEES8_EEELi128ENS_6half_tEfNS_4arch4Sm80ELb0ELb0ELb0ELb1ELb0ELb0ELb1ELb1EEENS1_21CollectiveEpilogueFwdINS6_IJS8_S8_S9_EEENS6_IJNS7_ILi1EEESH_SH_EEESB_SD_Li256ELb1ELb1ELb1ELb0EEENS1_36VarlenDynamicPersistentTileSchedulerILi128ELi112ELi256ELi256ELb1ELb1ELb0ELb0ELb1ELb1EEEEEEEEEvNT_6ParamsE)
        /*0158*/ 	.word	0x00000000


	//----- nvinfo : EIATTR_MIN_STACK_SIZE
	.align		4
.L_68:
        /*015c*/ 	.byte	0x04, 0x12
        /*015e*/ 	.short	(.L_70 - .L_69)
	.align		4
.L_69:
        /*0160*/ 	.word	index@(_ZN7cutlass13device_kernelIN5flash19enable_sm80_to_sm89INS1_16FlashAttnFwdSm80INS1_25CollectiveMainloopFwdSm80ILi8ELi1ELb1EN4cute5tupleIJNS5_1CILi128EEENS7_ILi112EEES8_EEELi128ENS_6half_tEfNS_4arch4Sm80ELb0ELb0ELb0ELb1ELb0ELb1ELb1ELb1EEENS1_21CollectiveEpilogueFwdINS6_IJS8_S8_S9_EEENS6_IJNS7_ILi1EEESH_SH_EEESB_SD_Li256ELb1ELb1ELb1ELb0EEENS1_36VarlenDynamicPersistentTileSchedulerILi128ELi112ELi256ELi256ELb1ELb1ELb0ELb0ELb1ELb1EEEEEEEEEvNT_6ParamsE)
        /*0164*/ 	.word	0x00000000


	//----- nvinfo : EIATTR_MIN_STACK_SIZE
	.align		4
.L_70:
        /*0168*/ 	.byte	0x04, 0x12
        /*016a*/ 	.short	(.L_72 - .L_71)
	.align		4
.L_71:
        /*016c*/ 	.word	index@(_ZN7cutlass13device_kernelIN5flash19enable_sm80_to_sm89INS1_16FlashAttnFwdSm80INS1_25CollectiveMainloopFwdSm80ILi4ELi1ELb0EN4cute5tupleIJNS5_1CILi128EEENS7_ILi48EEES8_EEELi128ENS_6half_tEfNS_4arch4Sm80ELb0ELb1ELb0ELb0ELb0ELb0ELb1ELb1EEENS1_21CollectiveEpilogueFwdINS6_IJS8_S8_S9_EEENS6_IJNS7_ILi1EEESH_SH_EEESB_SD_Li128ELb0ELb1ELb1ELb0EEENS1_19SingleTileSchedulerILb0ELb1ELb1ELi128EEEEEEEEEvNT_6ParamsE)
        /*0170*/ 	.word	0x00000000


	//----- nvinfo : EIATTR_MIN_STACK_SIZE
	.align		4
.L_72:
        /*0174*/ 	.byte	0x04, 0x12
        /*0176*/ 	.short	(.L_74 - .L_73)
	.align		4
.L_73:
        /*0178*/ 	.word	index@(_ZN7cutlass13device_kernelIN5flash19enable_sm80_to_sm89INS1_16FlashAttnFwdSm80INS1_25CollectiveMainloopFwdSm80ILi8ELi1ELb1EN4cute5tupleIJNS5_1CILi128EEENS7_ILi96EEES8_EEELi128ENS_6half_tEfNS_4arch4Sm80ELb0ELb1ELb0ELb1ELb0ELb0ELb1ELb1EEENS1_21CollectiveEpilogueFwdINS6_IJS8_S8_S9_EEENS6_IJNS7_ILi1EEESH_SH_EEESB_SD_Li256ELb1ELb1ELb1ELb0EEENS1_36VarlenDynamicPersistentTileSchedulerILi128ELi96ELi256ELi256ELb1ELb1ELb0ELb1ELb0ELb1EEEEEEEEEvNT_6ParamsE)
        /*017c*/ 	.word	0x00000000


	//----- nvinfo : EIATTR_MIN_STACK_SIZE
	.align		4
.L_74:
        /*0180*/ 	.byte	0x04, 0x12
        /*0182*/ 	.short	(.L_76 - .L_75)
	.align		4
.L_75:
        /*0184*/ 	.word	index@(_ZN7cutlass13device_kernelIN5flash19enable_sm80_to_sm89INS1_16FlashAttnFwdSm80INS1_25CollectiveMainloopFwdSm80ILi8ELi1ELb1EN4cute5tupleIJNS5_1CILi128EEENS7_ILi96EEES8_EEELi128ENS_6half_tEfNS_4arch4Sm80ELb0ELb1ELb0ELb1ELb0ELb1ELb1ELb1EEENS1_21CollectiveEpilogueFwdINS6_IJS8_S8_S9_EEENS6_IJNS7_ILi1EEESH_SH_EEESB_SD_Li256ELb1ELb1ELb1ELb0EEENS1_36VarlenDynamicPersistentTileSchedulerILi128ELi96ELi256ELi256ELb1ELb1ELb0ELb1ELb0ELb1EEEEEEEEEvNT_6ParamsE)
        /*0188*/ 	.word	0x00000000


	//----- nvinfo : EIATTR_MIN_STACK_SIZE
	.align		4
.L_76:
        /*018c*/ 	.byte	0x04, 0x12
        /*018e*/ 	.short	(.L_78 - .L_77)
	.align		4
.L_77:
        /*0190*/ 	.word	index@(_ZN7cutlass13device_kernelIN5flash19enable_sm80_to_sm89INS1_16FlashAttnFwdSm80INS1_25CollectiveMainloopFwdSm80ILi4ELi1ELb0EN4cute5tupleIJNS5_1CILi128EEENS7_ILi64EEES8_EEELi128ENS_6half_tEfNS_4arch4Sm80ELb1ELb0ELb0ELb0ELb0ELb0ELb1ELb1EEENS1_21CollectiveEpilogueFwdINS6_IJS8_S8_S9_EEENS6_IJNS7_ILi1EEESH_SH_EEESB_SD_Li128ELb0ELb1ELb1ELb0EEENS1_30DynamicPersistentTileSchedulerILi128ELi128ELb1ELb1ELb0EEEEEEEEEvNT_6ParamsE)
        /*0194*/ 	.word	0x00000000


	//----- nvinfo : EIATTR_MIN_STACK_SIZE
	.align		4
.L_78:
        /*0198*/ 	.byte	0x04, 0x12
        /*019a*/ 	.short	(.L_80 - .L_79)
	.align		4
.L_79:
        /*019c*/ 	.word	index@(_ZN7cutlass13device_kernelIN5flash19enable_sm80_to_sm89INS1_16FlashAttnFwdSm80INS1_25CollectiveMainloopFwdSm80ILi8ELi1ELb1EN4cute5tupleIJNS5_1CILi128EEENS7_ILi112EEES8_EEELi128ENS_6half_tEfNS_4arch4Sm80ELb1ELb0ELb0ELb1ELb0ELb0ELb1ELb1EEENS1_21CollectiveEpilogueFwdINS6_IJS8_S8_S9_EEENS6_IJNS7_ILi1EEESH_SH_EEESB_SD_Li256ELb1ELb1ELb1ELb0EEENS1_36VarlenDynamicPersistentTileSchedulerILi128ELi112ELi256ELi256ELb1ELb1ELb0ELb1ELb1ELb1EEEEEEEEEvNT_6ParamsE)
        /*01a0*/ 	.word	0x00000000


	//----- nvinfo : EIATTR_MIN_STACK_SIZE
	.align		4
.L_80:
        /*01a4*/ 	.byte	0x04, 0x12
        /*01a6*/ 	.short	(.L_82 - .L_81)
	.align		4
.L_81:
        /*01a8*/ 	.word	index@(_ZN7cutlass13device_kernelIN5flash19enable_sm80_to_sm89INS1_16FlashAttnFwdSm80INS1_25CollectiveMainloopFwdSm80ILi8ELi1ELb1EN4cute5tupleIJNS5_1CILi128EEENS7_ILi112EEES8_EEELi128ENS_6half_tEfNS_4arch4Sm80ELb1ELb0ELb0ELb1ELb0ELb1ELb1ELb1EEENS1_21CollectiveEpilogueFwdINS6_IJS8_S8_S9_EEENS6_IJNS7_ILi1EEESH_SH_EEESB_SD_Li256ELb1ELb1ELb1ELb0EEENS1_36VarlenDynamicPersistentTileSchedulerILi128ELi112ELi256ELi256ELb1ELb1ELb0ELb1ELb1ELb1EEEEEEEEEvNT_6ParamsE)
        /*01ac*/ 	.word	0x00000000
.L_82:


//--------------------- .nv.compat                --------------------------
	.section	.nv.compat,"",@"SHT_CUDA_COMPAT_INFO"
	.align	4
        /*0000*/ 	.byte	0x02, 0x09, 0x01, 0x00, 0x02, 0x02, 0x01, 0x00, 0x02, 0x05, 0x05, 0x00, 0x03, 0x07, 0x01, 0x01
        /*0010*/ 	.byte	0x02, 0x03, 0x00, 0x00, 0x02, 0x06, 0x01, 0x00, 0x04, 0x0b, 0x08, 0x00, 0x09, 0x00, 0x00, 0x00
        /*0020*/ 	.byte	0x00, 0x00, 0x00, 0x00


//--------------------- .nv.info._ZN7cutlass13device_kernelIN5flash19enable_sm80_to_sm89INS1_16FlashAttnFwdSm80INS1_25CollectiveMainloopFwdSm80ILi8ELi1ELb1EN4cute5tupleIJNS5_1CILi128EEES8_S8_EEELi128ENS_6half_tEfNS_4arch4Sm80ELb0ELb0ELb0ELb0ELb0ELb0ELb1ELb1EEENS1_21CollectiveEpilogueFwdIS9_NS6_IJNS7_ILi1EEESF_SF_EEESA_SC_Li256ELb0ELb1ELb1ELb0EEENS1_19SingleTileSchedulerILb0ELb1ELb1ELi128EEEEEEEEEvNT_6ParamsE --------------------------
	.section	.nv.info._ZN7cutlass13device_kernelIN5flash19enable_sm80_to_sm89INS1_16FlashAttnFwdSm80INS1_25CollectiveMainloopFwdSm80ILi8ELi1ELb1EN4cute5tupleIJNS5_1CILi128EEES8_S8_EEELi128ENS_6half_tEfNS_4arch4Sm80ELb0ELb0ELb0ELb0ELb0ELb0ELb1ELb1EEENS1_21CollectiveEpilogueFwdIS9_NS6_IJNS7_ILi1EEESF_SF_EEESA_SC_Li256ELb0ELb1ELb1ELb0EEENS1_19SingleTileSchedulerILb0ELb1ELb1ELi128EEEEEEEEEvNT_6ParamsE,"",@"SHT_CUDA_INFO"
	.sectionflags	@""
	.align	4


	//----- nvinfo : EIATTR_CUDA_API_VERSION
	.align		4
        /*0000*/ 	.byte	0x04, 0x37
        /*0002*/ 	.short	(.L_84 - .L_83)
.L_83:
        /*0004*/ 	.word	0x00000082


	//----- nvinfo : EIATTR_KPARAM_INFO
	.align		4
.L_84:
        /*0008*/ 	.byte	0x04, 0x17
        /*000a*/ 	.short	(.L_86 - .L_85)
.L_85:
        /*000c*/ 	.word	0x00000000
        /*0010*/ 	.short	0x0000
        /*0012*/ 	.short	0x0000
        /*0014*/ 	.byte	0x00, 0xf0, 0x61, 0x10


	//----- nvinfo : EIATTR_SPARSE_MMA_MASK
	.align		4
.L_86:
        /*0018*/ 	.byte	0x03, 0x50
        /*001a*/ 	.short	0x0000


	//----- nvinfo : EIATTR_MAXREG_COUNT
	.align		4
        /*001c*/ 	.byte	0x03, 0x1b
        /*001e*/ 	.short	0x00ff


	//----- nvinfo : EIATTR_MERCURY_ISA_VERSION
	.align		4
        /*0020*/ 	.byte	0x03, 0x5f
        /*0022*/ 	.short	0x0101


	//----- nvinfo : EIATTR_VRC_CTA_INIT_COUNT
	.align		4
        /*0024*/ 	.byte	0x02, 0x4a
	.zero		1
	.zero		1


	//----- nvinfo : EIATTR_EXIT_INSTR_OFFSETS
	.align		4
        /*0028*/ 	.byte	0x04, 0x1c
        /*002a*/ 	.short	(.L_88 - .L_87)


	//   ....[0]....
.L_87:
        /*002c*/ 	.word	0x00000010


	//----- nvinfo : EIATTR_MAX_THREADS
	.align		4
.L_88:
        /*0030*/ 	.byte	0x04, 0x05
        /*0032*/ 	.short	(.L_90 - .L_89)
.L_89:
        /*0034*/ 	.word	0x00000100
        /*0038*/ 	.word	0x00000001
        /*003c*/ 	.word	0x00000001


	//----- nvinfo : EIATTR_CBANK_PARAM_SIZE
	.align		4
.L_90:
        /*0040*/ 	.byte	0x03, 0x19
        /*0042*/ 	.short	0x0418


	//----- nvinfo : EIATTR_PARAM_CBANK
	.align		4
        /*0044*/ 	.byte	0x04, 0x0a
        /*0046*/ 	.short	(.L_92 - .L_91)
	.align		4
.L_91:
        /*0048*/ 	.word	index@(.nv.constant0._ZN7cutlass13device_kernelIN5flash19enable_sm80_to_sm89INS1_16FlashAttnFwdSm80INS1_25CollectiveMainloopFwdSm80ILi8ELi1ELb1EN4cute5tupleIJNS5_1CILi128EEES8_S8_EEELi128ENS_6half_tEfNS_4arch4Sm80ELb0ELb0ELb0ELb0ELb0ELb0ELb1ELb1EEENS1_21CollectiveEpilogueFwdIS9_NS6_IJNS7_ILi1EEESF_SF_EEESA_SC_Li256ELb0ELb1ELb1ELb0EEENS1_19SingleTileSchedulerILb0ELb1ELb1ELi128EEEEEEEEEvNT_6ParamsE)
        /*004c*/ 	.short	0x0380
        /*004e*/ 	.short	0x0418


	//----- nvinfo : EIATTR_SW_WAR
	.align		4
.L_92:
        /*0050*/ 	.byte	0x04, 0x36
        /*0052*/ 	.short	(.L_94 - .L_93)
.L_93:
        /*0054*/ 	.word	0x00000008
.L_94:


//--------------------- .nv.info._ZN7cutlass13device_kernelIN5flash19enable_sm80_to_sm89INS1_16FlashAttnFwdSm80INS1_25CollectiveMainloopFwdSm80ILi8ELi1ELb1EN4cute5tupleIJNS5_1CILi128EEENS7_ILi96EEES8_EEELi128ENS_6half_tEfNS_4arch4Sm80ELb0ELb1ELb0ELb0ELb0ELb0ELb1ELb1EEENS1_21CollectiveEpilogueFwdINS6_IJS8_S8_S9_EEENS6_IJNS7_ILi1EEESH_SH_EEESB_SD_Li256ELb0ELb1ELb1ELb0EEENS1_19SingleTileSchedulerILb0ELb1ELb1ELi128EEEEEEEEEvNT_6ParamsE --------------------------
	.section	.nv.info._ZN7cutlass13device_kernelIN5flash19enable_sm80_to_sm89INS1_16FlashAttnFwdSm80INS1_25CollectiveMainloopFwdSm80ILi8ELi1ELb1EN4cute5tupleIJNS5_1CILi128EEENS7_ILi96EEES8_EEELi128ENS_6half_tEfNS_4arch4Sm80ELb0ELb1ELb0ELb0ELb0ELb0ELb1ELb1EEENS1_21CollectiveEpilogueFwdINS6_IJS8_S8_S9_EEENS6_IJNS7_ILi1EEESH_SH_EEESB_SD_Li256ELb0ELb1ELb1ELb0EEENS1_19SingleTileSchedulerILb0ELb1ELb1ELi128EEEEEEEEEvNT_6ParamsE,"",@"SHT_CUDA_INFO"
	.sectionflags	@""
	.align	4


	//----- nvinfo : EIATTR_CUDA_API_VERSION
	.align		4
        /*0000*/ 	.byte	0x04, 0x37
        /*0002*/ 	.short	(.L_96 - .L_95)
.L_95:
        /*0004*/ 	.word	0x00000082


	//----- nvinfo : EIATTR_KPARAM_INFO
	.align		4
.L_96:
        /*0008*/ 	.byte	0x04, 0x17
        /*000a*/ 	.short	(.L_98 - .L_97)
.L_97:
        /*000c*/ 	.word	0x00000000
        /*0010*/ 	.short	0x0000
        /*0012*/ 	.short	0x0000
        /*0014*/ 	.byte	0x00, 0xf0, 0x61, 0x10


	//----- nvinfo : EIATTR_SPARSE_MMA_MASK
	.align		4
.L_98:
        /*0018*/ 	.byte	0x03, 0x50
        /*001a*/ 	.short	0x0000


	//----- nvinfo : EIATTR_MAXREG_COUNT
	.align		4
        /*001c*/ 	.byte	0x03, 0x1b
        /*001e*/ 	.short	0x00ff


	//----- nvinfo : EIATTR_MERCURY_ISA_VERSION
	.align		4
        /*0020*/ 	.byte	0x03, 0x5f
        /*0022*/ 	.short	0x0101


	//----- nvinfo : EIATTR_VRC_CTA_INIT_COUNT
	.align		4
        /*0024*/ 	.byte	0x02, 0x4a
	.zero		1
	.zero		1


	//----- nvinfo : EIATTR_EXIT_INSTR_OFFSETS
	.align		4
        /*0028*/ 	.byte	0x04, 0x1c
        /*002a*/ 	.short	(.L_100 - .L_99)


	//   ....[0]....
.L_99:
        /*002c*/ 	.word	0x00000010


	//----- nvinfo : EIATTR_MAX_THREADS
	.align		4
.L_100:
        /*0030*/ 	.byte	0x04, 0x05
        /*0032*/ 	.short	(.L_102 - .L_101)
.L_101:
        /*0034*/ 	.word	0x00000100
        /*0038*/ 	.word	0x00000001
        /*003c*/ 	.word	0x00000001


	//----- nvinfo : EIATTR_CBANK_PARAM_SIZE
	.align		4
.L_102:
        /*0040*/ 	.byte	0x03, 0x19
        /*0042*/ 	.short	0x0418


	//----- nvinfo : EIATTR_PARAM_CBANK
	.align		4
        /*0044*/ 	.byte	0x04, 0x0a
        /*0046*/ 	.short	(.L_104 - .L_103)
	.align		4
.L_103:
        /*0048*/ 	.word	index@(.nv.constant0._ZN7cutlass13device_kernelIN5flash19enable_sm80_to_sm89INS1_16FlashAttnFwdSm80INS1_25CollectiveMainloopFwdSm80ILi8ELi1ELb1EN4cute5tupleIJNS5_1CILi128EEENS7_ILi96EEES8_EEELi128ENS_6half_tEfNS_4arch4Sm80ELb0ELb1ELb0ELb0ELb0ELb0ELb1ELb1EEENS1_21CollectiveEpilogueFwdINS6_IJS8_S8_S9_EEENS6_IJNS7_ILi1EEESH_SH_EEESB_SD_Li256ELb0ELb1ELb1ELb0EEENS1_19SingleTileSchedulerILb0ELb1ELb1ELi128EEEEEEEEEvNT_6ParamsE)
        /*004c*/ 	.short	0x0380
        /*004e*/ 	.short	0x0418


	//----- nvinfo : EIATTR_SW_WAR
	.align		4
.L_104:
        /*0050*/ 	.byte	0x04, 0x36
        /*0052*/ 	.short	(.L_106 - .L_105)
.L_105:
        /*0054*/ 	.word	0x00000008
.L_106:


//--------------------- .nv.info._ZN7cutlass13device_kernelIN5flash19enable_sm80_to_sm89INS1_16FlashAttnFwdSm80INS1_25CollectiveMainloopFwdSm80ILi8ELi1ELb1EN4cute5tupleIJNS5_1CILi128EEES8_S8_EEELi128ENS_6half_tEfNS_4arch4Sm80ELb1ELb0ELb0ELb0ELb0ELb0ELb1ELb1EEENS1_21CollectiveEpilogueFwdIS9_NS6_IJNS7_ILi1EEESF_SF_EEESA_SC_Li256ELb0ELb1ELb1ELb0EEENS1_30DynamicPersistentTileSchedulerILi256ELi256ELb1ELb1ELb0EEEEEEEEEvNT_6ParamsE --------------------------
	.section	.nv.info._ZN7cutlass13device_kernelIN5flash19enable_sm80_to_sm89INS1_16FlashAttnFwdSm80INS1_25CollectiveMainloopFwdSm80ILi8ELi1ELb1EN4cute5tupleIJNS5_1CILi128EEES8_S8_EEELi128ENS_6half_tEfNS_4arch4Sm80ELb1ELb0ELb0ELb0ELb0ELb0ELb1ELb1EEENS1_21CollectiveEpilogueFwdIS9_NS6_IJNS7_ILi1EEESF_SF_EEESA_SC_Li256ELb0ELb1ELb1ELb0EEENS1_30DynamicPersistentTileSchedulerILi256ELi256ELb1ELb1ELb0EEEEEEEEEvNT_6ParamsE,"",@"SHT_CUDA_INFO"
	.sectionflags	@""
	.align	4


	//----- nvinfo : EIATTR_CUDA_API_VERSION
	.align		4
        /*0000*/ 	.byte	0x04, 0x37
        /*0002*/ 	.short	(.L_108 - .L_107)
.L_107:
        /*0004*/ 	.word	0x00000082


	//----- nvinfo : EIATTR_KPARAM_INFO
	.align		4
.L_108:
        /*0008*/ 	.byte	0x04, 0x17
        /*000a*/ 	.short	(.L_110 - .L_109)
.L_109:
        /*000c*/ 	.word	0x00000000
        /*0010*/ 	.short	0x0000
        /*0012*/ 	.short	0x0000
        /*0014*/ 	.byte	0x00, 0xf0, 0xa1, 0x10


	//----- nvinfo : EIATTR_SPARSE_MMA_MASK
	.align		4
.L_110:
        /*0018*/ 	.byte	0x03, 0x50
        /*001a*/ 	.short	0x0000


	//----- nvinfo : EIATTR_MAXREG_COUNT
	.align		4
        /*001c*/ 	.byte	0x03, 0x1b
        /*001e*/ 	.short	0x00ff


	//----- nvinfo : EIATTR_MERCURY_ISA_VERSION
	.align		4
        /*0020*/ 	.byte	0x03, 0x5f
        /*0022*/ 	.short	0x0101


	//----- nvinfo : EIATTR_VRC_CTA_INIT_COUNT
	.align		4
        /*0024*/ 	.byte	0x02, 0x4a
	.zero		1
	.zero		1


	//----- nvinfo : EIATTR_EXIT_INSTR_OFFSETS
	.align		4
        /*0028*/ 	.byte	0x04, 0x1c
        /*002a*/ 	.short	(.L_112 - .L_111)


	//   ....[0]....
.L_111:
        /*002c*/ 	.word	0x00000010


	//----- nvinfo : EIATTR_MAX_THREADS
	.align		4
.L_112:
        /*0030*/ 	.byte	0x04, 0x05
        /*0032*/ 	.short	(.L_114 - .L_113)
.L_113:
        /*0034*/ 	.word	0x00000100
        /*0038*/ 	.word	0x00000001
        /*003c*/ 	.word	0x00000001


	//----- nvinfo : EIATTR_CBANK_PARAM_SIZE
	.align		4
.L_114:
        /*0040*/ 	.byte	0x03, 0x19
        /*0042*/ 	.short	0x0428


	//----- nvinfo : EIATTR_PARAM_CBANK
	.align		4
        /*0044*/ 	.byte	0x04, 0x0a
        /*0046*/ 	.short	(.L_116 - .L_115)
	.align		4
.L_115:
        /*0048*/ 	.word	index@(.nv.constant0._ZN7cutlass13device_kernelIN5flash19enable_sm80_to_sm89INS1_16FlashAttnFwdSm80INS1_25CollectiveMainloopFwdSm80ILi8ELi1ELb1EN4cute5tupleIJNS5_1CILi128EEES8_S8_EEELi128ENS_6half_tEfNS_4arch4Sm80ELb1ELb0ELb0ELb0ELb0ELb0ELb1ELb1EEENS1_21CollectiveEpilogueFwdIS9_NS6_IJNS7_ILi1EEESF_SF_EEESA_SC_Li256ELb0ELb1ELb1ELb0EEENS1_30DynamicPersistentTileSchedulerILi256ELi256ELb1ELb1ELb0EEEEEEEEEvNT_6ParamsE)
        /*004c*/ 	.short	0x0380
        /*004e*/ 	.short	0x0428


	//----- nvinfo : EIATTR_SW_WAR
	.align		4
.L_116:
        /*0050*/ 	.byte	0x04, 0x36
        /*0052*/ 	.short	(.L_118 - .L_117)
.L_117:
        /*0054*/ 	.word	0x00000008
.L_118:


//--------------------- .nv.info._ZN7cutlass13device_kernelIN5flash19enable_sm80_to_sm89INS1_16FlashAttnFwdSm80INS1_25CollectiveMainloopFwdSm80ILi4ELi1ELb0EN4cute5tupleIJNS5_1CILi128EEENS7_ILi64EEES8_EEELi128ENS_6half_tEfNS_4arch4Sm80ELb0ELb0ELb0ELb0ELb0ELb0ELb1ELb1EEENS1_21CollectiveEpilogueFwdINS6_IJS8_S8_S9_EEENS6_IJNS7_ILi1EEESH_SH_EEESB_SD_Li128ELb0ELb1ELb1ELb0EEENS1_19SingleTileSchedulerILb0ELb1ELb1ELi128EEEEEEEEEvNT_6ParamsE --------------------------
	.section	.nv.info._ZN7cutlass13device_kernelIN5flash19enable_sm80_to_sm89INS1_16FlashAttnFwdSm80INS1_25CollectiveMainloopFwdSm80ILi4ELi1ELb0EN4cute5tupleIJNS5_1CILi128EEENS7_ILi64EEES8_EEELi128ENS_6half_tEfNS_4arch4Sm80ELb0ELb0ELb0ELb0ELb0ELb0ELb1ELb1EEENS1_21CollectiveEpilogueFwdINS6_IJS8_S8_S9_EEENS6_IJNS7_ILi1EEESH_SH_EEESB_SD_Li128ELb0ELb1ELb1ELb0EEENS1_19SingleTileSchedulerILb0ELb1ELb1ELi128EEEEEEEEEvNT_6ParamsE,"",@"SHT_CUDA_INFO"
	.sectionflags	@""
	.align	4


	//----- nvinfo : EIATTR_CUDA_API_VERSION
	.align		4
        /*0000*/ 	.byte	0x04, 0x37
        /*0002*/ 	.short	(.L_120 - .L_119)
.L_119:
        /*0004*/ 	.word	0x00000082


	//----- nvinfo : EIATTR_KPARAM_INFO
	.align		4
.L_120:
        /*0008*/ 	.byte	0x04, 0x17
        /*000a*/ 	.short	(.L_122 - .L_121)
.L_121:
        /*000c*/ 	.word	0x00000000
        /*0010*/ 	.short	0x0000
        /*0012*/ 	.short	0x0000
        /*0014*/ 	.byte	0x00, 0xf0, 0x61, 0x10


	//----- nvinfo : EIATTR_SPARSE_MMA_MASK
	.align		4
.L_122:
        /*0018*/ 	.byte	0x03, 0x50
        /*001a*/ 	.short	0x0000


	//----- nvinfo : EIATTR_MAXREG_COUNT
	.align		4
        /*001c*/ 	.byte	0x03, 0x1b
        /*001e*/ 	.short	0x00ff


	//----- nvinfo : EIATTR_MERCURY_ISA_VERSION
	.align		4
        /*0020*/ 	.byte	0x03, 0x5f
        /*0022*/ 	.short	0x0101


	//----- nvinfo : EIATTR_VRC_CTA_INIT_COUNT
	.align		4
        /*0024*/ 	.byte	0x02, 0x4a
	.zero		1
	.zero		1


	//----- nvinfo : EIATTR_EXIT_INSTR_OFFSETS
	.align		4
        /*0028*/ 	.byte	0x04, 0x1c
        /*002a*/ 	.short	(.L_124 - .L_123)


	//   ....[0]....
.L_123:
        /*002c*/ 	.word	0x00000010


	//----- nvinfo : EIATTR_MAX_THREADS
	.align		4
.L_124:
        /*0030*/ 	.byte	0x04, 0x05
        /*0032*/ 	.short	(.L_126 - .L_125)
.L_125:
        /*0034*/ 	.word	0x00000080
        /*0038*/ 	.word	0x00000001
        /*003c*/ 	.word	0x00000001


	//----- nvinfo : EIATTR_CBANK_PARAM_SIZE
	.align		4
.L_126:
        /*0040*/ 	.byte	0x03, 0x19
        /*0042*/ 	.short	0x0418


	//----- nvinfo : EIATTR_PARAM_CBANK
	.align		4
        /*0044*/ 	.byte	0x04, 0x0a
        /*0046*/ 	.short	(.L_128 - .L_127)
	.align		4
.L_127:
        /*0048*/ 	.word	index@(.nv.constant0._ZN7cutlass13device_kernelIN5flash19enable_sm80_to_sm89INS1_16FlashAttnFwdSm80INS1_25CollectiveMainloopFwdSm80ILi4ELi1ELb0EN4cute5tupleIJNS5_1CILi128EEENS7_ILi64EEES8_EEELi128ENS_6half_tEfNS_4arch4Sm80ELb0ELb0ELb0ELb0ELb0ELb0ELb1ELb1EEENS1_21CollectiveEpilogueFwdINS6_IJS8_S8_S9_EEENS6_IJNS7_ILi1EEESH_SH_EEESB_SD_Li128ELb0ELb1ELb1ELb0EEENS1_19SingleTileSchedulerILb0ELb1ELb1ELi128EEEEEEEEEvNT_6ParamsE)
        /*004c*/ 	.short	0x0380
        /*004e*/ 	.short	0x0418


	//----- nvinfo : EIATTR_SW_WAR
	.align		4
.L_128:
        /*0050*/ 	.byte	0x04, 0x36
        /*0052*/ 	.short	(.L_130 - .L_129)
.L_129:
        /*0054*/ 	.word	0x00000008
.L_130:


//--------------------- .nv.info._ZN7cutlass13device_kernelIN5flash19enable_sm80_to_sm89INS1_16FlashAttnFwdSm80INS1_25CollectiveMainloopFwdSm80ILi8ELi1ELb1EN4cute5tupleIJNS5_1CILi128EEENS7_ILi112EEES8_EEELi128ENS_6half_tEfNS_4arch4Sm80ELb0ELb0ELb0ELb1ELb0ELb0ELb1ELb1EEENS1_21CollectiveEpilogueFwdINS6_IJS8_S8_S9_EEENS6_IJNS7_ILi1EEESH_SH_EEESB_SD_Li256ELb1ELb1ELb1ELb0EEENS1_36VarlenDynamicPersistentTileSchedulerILi128ELi112ELi256ELi256ELb1ELb1ELb0ELb0ELb1ELb1EEEEEEEEEvNT_6ParamsE --------------------------
	.section	.nv.info._ZN7cutlass13device_kernelIN5flash19enable_sm80_to_sm89INS1_16FlashAttnFwdSm80INS1_25CollectiveMainloopFwdSm80ILi8ELi1ELb1EN4cute5tupleIJNS5_1CILi128EEENS7_ILi112EEES8_EEELi128ENS_6half_tEfNS_4arch4Sm80ELb0ELb0ELb0ELb1ELb0ELb0ELb1ELb1EEENS1_21CollectiveEpilogueFwdINS6_IJS8_S8_S9_EEENS6_IJNS7_ILi1EEESH_SH_EEESB_SD_Li256ELb1ELb1ELb1ELb0EEENS1_36VarlenDynamicPersistentTileSchedulerILi128ELi112ELi256ELi256ELb1ELb1ELb0ELb0ELb1ELb1EEEEEEEEEvNT_6ParamsE,"",@"SHT_CUDA_INFO"
	.sectionflags	@""
	.align	4


	//----- nvinfo : EIATTR_CUDA_API_VERSION
	.align		4
        /*0000*/ 	.byte	0x04, 0x37
        /*0002*/ 	.short	(.L_132 - .L_131)
.L_131:
        /*0004*/ 	.word	0x00000082


	//----- nvinfo : EIATTR_KPARAM_INFO
	.align		4
.L_132:
        /*0008*/ 	.byte	0x04, 0x17
        /*000a*/ 	.short	(.L_134 - .L_133)
.L_133:
        /*000c*/ 	.word	0x00000000
        /*0010*/ 	.short	0x0000
        /*0012*/ 	.short	0x0000
        /*0014*/ 	.byte	0x00, 0xf0, 0xe1, 0x10


	//----- nvinfo : EIATTR_SPARSE_MMA_MASK
	.align		4
.L_134:
        /*0018*/ 	.byte	0x03, 0x50
        /*001a*/ 	.short	0x0000


	//----- nvinfo : EIATTR_MAXREG_COUNT
	.align		4
        /*001c*/ 	.byte	0x03, 0x1b
        /*001e*/ 	.short	0x00ff


	//----- nvinfo : EIATTR_MERCURY_ISA_VERSION
	.align		4
        /*0020*/ 	.byte	0x03, 0x5f
        /*0022*/ 	.short	0x0101


	//----- nvinfo : EIATTR_VRC_CTA_INIT_COUNT
	.align		4
        /*0024*/ 	.byte	0x02, 0x4a
	.zero		1
	.zero		1


	//----- nvinfo : EIATTR_EXIT_INSTR_OFFSETS
	.align		4
        /*0028*/ 	.byte	0x04, 0x1c
        /*002a*/ 	.short	(.L_136 - .L_135)


	//   ....[0]....
.L_135:
        /*002c*/ 	.word	0x00000010


	//----- nvinfo : EIATTR_MAX_THREADS
	.align		4
.L_136:
        /*0030*/ 	.byte	0x04, 0x05
        /*0032*/ 	.short	(.L_138 - .L_137)
.L_137:
        /*0034*/ 	.word	0x00000100
        /*0038*/ 	.word	0x00000001
        /*003c*/ 	.word	0x00000001


	//----- nvinfo : EIATTR_CBANK_PARAM_SIZE
	.align		4
.L_138:
        /*0040*/ 	.byte	0x03, 0x19
        /*0042*/ 	.short	0x0438


	//----- nvinfo : EIATTR_PARAM_CBANK
	.align		4
        /*0044*/ 	.byte	0x04, 0x0a
        /*0046*/ 	.short	(.L_140 - .L_139)
	.align		4
.L_139:
        /*0048*/ 	.word	index@(.nv.constant0._ZN7cutlass13device_kernelIN5flash19enable_sm80_to_sm89INS1_16FlashAttnFwdSm80INS1_25CollectiveMainloopFwdSm80ILi8ELi1ELb1EN4cute5tupleIJNS5_1CILi128EEENS7_ILi112EEES8_EEELi128ENS_6half_tEfNS_4arch4Sm80ELb0ELb0ELb0ELb1ELb0ELb0ELb1ELb1EEENS1_21CollectiveEpilogueFwdINS6_IJS8_S8_S9_EEENS6_IJNS7_ILi1EEESH_SH_EEESB_SD_Li256ELb1ELb1ELb1ELb0EEENS1_36VarlenDynamicPersistentTileSchedulerILi128ELi112ELi256ELi256ELb1ELb1ELb0ELb0ELb1ELb1EEEEEEEEEvNT_6ParamsE)
        /*004c*/ 	.short	0x0380
        /*004e*/ 	.short	0x0438


	//----- nvinfo : EIATTR_SW_WAR
	.align		4
.L_140:
        /*0050*/ 	.byte	0x04, 0x36
        /*0052*/ 	.short	(.L_142 - .L_141)
.L_141:
        /*0054*/ 	.word	0x00000008
.L_142:


//--------------------- .nv.info._ZN7cutlass13device_kernelIN5flash19enable_sm80_to_sm89INS1_16FlashAttnFwdSm80INS1_25CollectiveMainloopFwdSm80ILi8ELi1ELb1EN4cute5tupleIJNS5_1CILi128EEENS7_ILi112EEES8_EEELi128ENS_6half_tEfNS_4arch4Sm80ELb0ELb0ELb0ELb1ELb0ELb1ELb1ELb1EEENS1_21CollectiveEpilogueFwdINS6_IJS8_S8_S9_EEENS6_IJNS7_ILi1EEESH_SH_EEESB_SD_Li256ELb1ELb1ELb1ELb0EEENS1_36VarlenDynamicPersistentTileSchedulerILi128ELi112ELi256ELi256ELb1ELb1ELb0ELb0ELb1ELb1EEEEEEEEEvNT_6ParamsE --------------------------
	.section	.nv.info._ZN7cutlass13device_kernelIN5flash19enable_sm80_to_sm89INS1_16FlashAttnFwdSm80INS1_25CollectiveMainloopFwdSm80ILi8ELi1ELb1EN4cute5tupleIJNS5_1CILi128EEENS7_ILi112EEES8_EEELi128ENS_6half_tEfNS_4arch4Sm80ELb0ELb0ELb0ELb1ELb0ELb1ELb1ELb1EEENS1_21CollectiveEpilogueFwdINS6_IJS8_S8_S9_EEENS6_IJNS7_ILi1EEESH_SH_EEESB_SD_Li256ELb1ELb1ELb1ELb0EEENS1_36VarlenDynamicPersistentTileSchedulerILi128ELi112ELi256ELi256ELb1ELb1ELb0ELb0ELb1ELb1EEEEEEEEEvNT_6ParamsE,"",@"SHT_CUDA_INFO"
	.sectionflags	@""
	.align	4


	//----- nvinfo : EIATTR_CUDA_API_VERSION
	.align		4
        /*0000*/ 	.byte	0x04, 0x37
        /*0002*/ 	.short	(.L_144 - .L_143)
.L_143:
        /*0004*/ 	.word	0x00000082


	//----- nvinfo : EIATTR_KPARAM_INFO
	.align		4
.L_144:
        /*0008*/ 	.byte	0x04, 0x17
        /*000a*/ 	.short	(.L_146 - .L_145)
.L_145:
        /*000c*/ 	.word	0x00000000
        /*0010*/ 	.short	0x0000
        /*0012*/ 	.short	0x0000
        /*0014*/ 	.byte	0x00, 0xf0, 0xe1, 0x10


	//----- nvinfo : EIATTR_SPARSE_MMA_MASK
	.align		4
.L_146:
        /*0018*/ 	.byte	0x03, 0x50
        /*001a*/ 	.short	0x0000


	//----- nvinfo : EIATTR_MAXREG_COUNT
	.align		4
        /*001c*/ 	.byte	0x03, 0x1b
        /*001e*/ 	.short	0x00ff


	//----- nvinfo : EIATTR_MERCURY_ISA_VERSION
	.align		4
        /*0020*/ 	.byte	0x03, 0x5f
        /*0022*/ 	.short	0x0101


	//----- nvinfo : EIATTR_VRC_CTA_INIT_COUNT
	.align		4
        /*0024*/ 	.byte	0x02, 0x4a
	.zero		1
	.zero		1


	//----- nvinfo : EIATTR_EXIT_INSTR_OFFSETS
	.align		4
        /*0028*/ 	.byte	0x04, 0x1c
        /*002a*/ 	.short	(.L_148 - .L_147)


	//   ....[0]....
.L_147:
        /*002c*/ 	.word	0x00000010


	//----- nvinfo : EIATTR_MAX_THREADS
	.align		4
.L_148:
        /*0030*/ 	.byte	0x04, 0x05
        /*0032*/ 	.short	(.L_150 - .L_149)
.L_149:
        /*0034*/ 	.word	0x00000100
        /*0038*/ 	.word	0x00000001
        /*003c*/ 	.word	0x00000001


	//----- nvinfo : EIATTR_CBANK_PARAM_SIZE
	.align		4
.L_150:
        /*0040*/ 	.byte	0x03, 0x19
        /*0042*/ 	.short	0x0438


	//----- nvinfo : EIATTR_PARAM_CBANK
	.align		4
        /*0044*/ 	.byte	0x04, 0x0a
        /*0046*/ 	.short	(.L_152 - .L_151)
	.align		4
.L_151:
        /*0048*/ 	.word	index@(.nv.constant0._ZN7cutlass13device_kernelIN5flash19enable_sm80_to_sm89INS1_16FlashAttnFwdSm80INS1_25CollectiveMainloopFwdSm80ILi8ELi1ELb1EN4cute5tupleIJNS5_1CILi128EEENS7_ILi112EEES8_EEELi128ENS_6half_tEfNS_4arch4Sm80ELb0ELb0ELb0ELb1ELb0ELb1ELb1ELb1EEENS1_21CollectiveEpilogueFwdINS6_IJS8_S8_S9_EEENS6_IJNS7_ILi1EEESH_SH_EEESB_SD_Li256ELb1ELb1ELb1ELb0EEENS1_36VarlenDynamicPersistentTileSchedulerILi128ELi112ELi256ELi256ELb1ELb1ELb0ELb0ELb1ELb1EEEEEEEEEvNT_6ParamsE)
        /*004c*/ 	.short	0x0380
        /*004e*/ 	.short	0x0438


	//----- nvinfo : EIATTR_SW_WAR
	.align		4
.L_152:
        /*0050*/ 	.byte	0x04, 0x36
        /*0052*/ 	.short	(.L_154 - .L_153)
.L_153:
        /*0054*/ 	.word	0x00000008
.L_154:


//--------------------- .nv.info._ZN7cutlass13device_kernelIN5flash19enable_sm80_to_sm89INS1_16FlashAttnFwdSm80INS1_25CollectiveMainloopFwdSm80ILi4ELi1ELb0EN4cute5tupleIJNS5_1CILi128EEENS7_ILi48EEES8_EEELi128ENS_6half_tEfNS_4arch4Sm80ELb0ELb1ELb0ELb0ELb0ELb0ELb1ELb1EEENS1_21CollectiveEpilogueFwdINS6_IJS8_S8_S9_EEENS6_IJNS7_ILi1EEESH_SH_EEESB_SD_Li128ELb0ELb1ELb1ELb0EEENS1_19SingleTileSchedulerILb0ELb1ELb1ELi128EEEEEEEEEvNT_6ParamsE --------------------------
	.section	.nv.info._ZN7cutlass13device_kernelIN5flash19enable_sm80_to_sm89INS1_16FlashAttnFwdSm80INS1_25CollectiveMainloopFwdSm80ILi4ELi1ELb0EN4cute5tupleIJNS5_1CILi128EEENS7_ILi48EEES8_EEELi128ENS_6half_tEfNS_4arch4Sm80ELb0ELb1ELb0ELb0ELb0ELb0ELb1ELb1EEENS1_21CollectiveEpilogueFwdINS6_IJS8_S8_S9_EEENS6_IJNS7_ILi1EEESH_SH_EEESB_SD_Li128ELb0ELb1ELb1ELb0EEENS1_19SingleTileSchedulerILb0ELb1ELb1ELi128EEEEEEEEEvNT_6ParamsE,"",@"SHT_CUDA_INFO"
	.sectionflags	@""
	.align	4


	//----- nvinfo : EIATTR_CUDA_API_VERSION
	.align		4
        /*0000*/ 	.byte	0x04, 0x37
        /*0002*/ 	.short	(.L_156 - .L_155)
.L_155:
        /*0004*/ 	.word	0x00000082


	//----- nvinfo : EIATTR_KPARAM_INFO
	.align		4
.L_156:
        /*0008*/ 	.byte	0x04, 0x17
        /*000a*/ 	.short	(.L_158 - .L_157)
.L_157:
        /*000c*/ 	.word	0x00000000
        /*0010*/ 	.short	0x0000
        /*0012*/ 	.short	0x0000
        /*0014*/ 	.byte	0x00, 0xf0, 0x61, 0x10


	//----- nvinfo : EIATTR_SPARSE_MMA_MASK
	.align		4
.L_158:
        /*0018*/ 	.byte	0x03, 0x50
        /*001a*/ 	.short	0x0000


	//----- nvinfo : EIATTR_MAXREG_COUNT
	.align		4
        /*001c*/ 	.byte	0x03, 0x1b
        /*001e*/ 	.short	0x00ff


	//----- nvinfo : EIATTR_MERCURY_ISA_VERSION
	.align		4
        /*0020*/ 	.byte	0x03, 0x5f
        /*0022*/ 	.short	0x0101


	//----- nvinfo : EIATTR_VRC_CTA_INIT_COUNT
	.align		4
        /*0024*/ 	.byte	0x02, 0x4a
	.zero		1
	.zero		1


	//----- nvinfo : EIATTR_EXIT_INSTR_OFFSETS
	.align		4
        /*0028*/ 	.byte	0x04, 0x1c
        /*002a*/ 	.short	(.L_160 - .L_159)


	//   ....[0]....
.L_159:
        /*002c*/ 	.word	0x00000010


	//----- nvinfo : EIATTR_MAX_THREADS
	.align		4
.L_160:
        /*0030*/ 	.byte	0x04, 0x05
        /*0032*/ 	.short	(.L_162 - .L_161)
.L_161:
        /*0034*/ 	.word	0x00000080
        /*0038*/ 	.word	0x00000001
        /*003c*/ 	.word	0x00000001


	//----- nvinfo : EIATTR_CBANK_PARAM_SIZE
	.align		4
.L_162:
        /*0040*/ 	.byte	0x03, 0x19
        /*0042*/ 	.short	0x0418


	//----- nvinfo : EIATTR_PARAM_CBANK
	.align		4
        /*0044*/ 	.byte	0x04, 0x0a
        /*0046*/ 	.short	(.L_164 - .L_163)
	.align		4
.L_163:
        /*0048*/ 	.word	index@(.nv.constant0._ZN7cutlass13device_kernelIN5flash19enable_sm80_to_sm89INS1_16FlashAttnFwdSm80INS1_25CollectiveMainloopFwdSm80ILi4ELi1ELb0EN4cute5tupleIJNS5_1CILi128EEENS7_ILi48EEES8_EEELi128ENS_6half_tEfNS_4arch4Sm80ELb0ELb1ELb0ELb0ELb0ELb0ELb1ELb1EEENS1_21CollectiveEpilogueFwdINS6_IJS8_S8_S9_EEENS6_IJNS7_ILi1EEESH_SH_EEESB_SD_Li128ELb0ELb1ELb1ELb0EEENS1_19SingleTileSchedulerILb0ELb1ELb1ELi128EEEEEEEEEvNT_6ParamsE)
        /*004c*/ 	.short	0x0380
        /*004e*/ 	.short	0x0418


	//----- nvinfo : EIATTR_SW_WAR
	.align		4
.L_164:
        /*0050*/ 	.byte	0x04, 0x36
        /*0052*/ 	.short	(.L_166 - .L_165)
.L_165:
        /*0054*/ 	.word	0x00000008
.L_166:


//--------------------- .nv.info._ZN7cutlass13device_kernelIN5flash19enable_sm80_to_sm89INS1_16FlashAttnFwdSm80INS1_25CollectiveMainloopFwdSm80ILi8ELi1ELb1EN4cute5tupleIJNS5_1CILi128EEENS7_ILi96EEES8_EEELi128ENS_6half_tEfNS_4arch4Sm80ELb0ELb1ELb0ELb1ELb0ELb0ELb1ELb1EEENS1_21CollectiveEpilogueFwdINS6_IJS8_S8_S9_EEENS6_IJNS7_ILi1EEESH_SH_EEESB_SD_Li256ELb1ELb1ELb1ELb0EEENS1_36VarlenDynamicPersistentTileSchedulerILi128ELi96ELi256ELi256ELb1ELb1ELb0ELb1ELb0ELb1EEEEEEEEEvNT_6ParamsE --------------------------
	.section	.nv.info._ZN7cutlass13device_kernelIN5flash19enable_sm80_to_sm89INS1_16FlashAttnFwdSm80INS1_25CollectiveMainloopFwdSm80ILi8ELi1ELb1EN4cute5tupleIJNS5_1CILi128EEENS7_ILi96EEES8_EEELi128ENS_6half_tEfNS_4arch4Sm80ELb0ELb1ELb0ELb1ELb0ELb0ELb1ELb1EEENS1_21CollectiveEpilogueFwdINS6_IJS8_S8_S9_EEENS6_IJNS7_ILi1EEESH_SH_EEESB_SD_Li256ELb1ELb1ELb1ELb0EEENS1_36VarlenDynamicPersistentTileSchedulerILi128ELi96ELi256ELi256ELb1ELb1ELb0ELb1ELb0ELb1EEEEEEEEEvNT_6ParamsE,"",@"SHT_CUDA_INFO"
	.sectionflags	@""
	.align	4


	//----- nvinfo : EIATTR_CUDA_API_VERSION
	.align		4
        /*0000*/ 	.byte	0x04, 0x37
        /*0002*/ 	.short	(.L_168 - .L_167)
.L_167:
        /*0004*/ 	.word	0x00000082


	//----- nvinfo : EIATTR_KPARAM_INFO
	.align		4
.L_168:
        /*0008*/ 	.byte	0x04, 0x17
        /*000a*/ 	.short	(.L_170 - .L_169)
.L_169:
        /*000c*/ 	.word	0x00000000
        /*0010*/ 	.short	0x0000
        /*0012*/ 	.short	0x0000
        /*0014*/ 	.byte	0x00, 0xf0, 0xe1, 0x10


	//----- nvinfo : EIATTR_SPARSE_MMA_MASK
	.align		4
.L_170:
        /*0018*/ 	.byte	0x03, 0x50
        /*001a*/ 	.short	0x0000


	//----- nvinfo : EIATTR_MAXREG_COUNT
	.align		4
        /*001c*/ 	.byte	0x03, 0x1b
        /*001e*/ 	.short	0x00ff


	//----- nvinfo : EIATTR_MERCURY_ISA_VERSION
	.align		4
        /*0020*/ 	.byte	0x03, 0x5f
        /*0022*/ 	.short	0x0101


	//----- nvinfo : EIATTR_VRC_CTA_INIT_COUNT
	.align		4
        /*0024*/ 	.byte	0x02, 0x4a
	.zero		1
	.zero		1


	//----- nvinfo : EIATTR_EXIT_INSTR_OFFSETS
	.align		4
        /*0028*/ 	.byte	0x04, 0x1c
        /*002a*/ 	.short	(.L_172 - .L_171)


	//   ....[0]....
.L_171:
        /*002c*/ 	.word	0x00000010


	//----- nvinfo : EIATTR_MAX_THREADS
	.align		4
.L_172:
        /*0030*/ 	.byte	0x04, 0x05
        /*0032*/ 	.short	(.L_174 - .L_173)
.L_173:
        /*0034*/ 	.word	0x00000100
        /*0038*/ 	.word	0x00000001
        /*003c*/ 	.word	0x00000001


	//----- nvinfo : EIATTR_CBANK_PARAM_SIZE
	.align		4
.L_174:
        /*0040*/ 	.byte	0x03, 0x19
        /*0042*/ 	.short	0x0438


	//----- nvinfo : EIATTR_PARAM_CBANK
	.align		4
        /*0044*/ 	.byte	0x04, 0x0a
        /*0046*/ 	.short	(.L_176 - .L_175)
	.align		4
.L_175:
        /*0048*/ 	.word	index@(.nv.constant0._ZN7cutlass13device_kernelIN5flash19enable_sm80_to_sm89INS1_16FlashAttnFwdSm80INS1_25CollectiveMainloopFwdSm80ILi8ELi1ELb1EN4cute5tupleIJNS5_1CILi128EEENS7_ILi96EEES8_EEELi128ENS_6half_tEfNS_4arch4Sm80ELb0ELb1ELb0ELb1ELb0ELb0ELb1ELb1EEENS1_21CollectiveEpilogueFwdINS6_IJS8_S8_S9_EEENS6_IJNS7_ILi1EEESH_SH_EEESB_SD_Li256ELb1ELb1ELb1ELb0EEENS1_36VarlenDynamicPersistentTileSchedulerILi128ELi96ELi256ELi256ELb1ELb1ELb0ELb1ELb0ELb1EEEEEEEEEvNT_6ParamsE)
        /*004c*/ 	.short	0x0380
        /*004e*/ 	.short	0x0438


	//----- nvinfo : EIATTR_SW_WAR
	.align		4
.L_176:
        /*0050*/ 	.byte	0x04, 0x36
        /*0052*/ 	.short	(.L_178 - .L_177)
.L_177:
        /*0054*/ 	.word	0x00000008
.L_178:


//--------------------- .nv.info._ZN7cutlass13device_kernelIN5flash19enable_sm80_to_sm89INS1_16FlashAttnFwdSm80INS1_25CollectiveMainloopFwdSm80ILi8ELi1ELb1EN4cute5tupleIJNS5_1CILi128EEENS7_ILi96EEES8_EEELi128ENS_6half_tEfNS_4arch4Sm80ELb0ELb1ELb0ELb1ELb0ELb1ELb1ELb1EEENS1_21CollectiveEpilogueFwdINS6_IJS8_S8_S9_EEENS6_IJNS7_ILi1EEESH_SH_EEESB_SD_Li256ELb1ELb1ELb1ELb0EEENS1_36VarlenDynamicPersistentTileSchedulerILi128ELi96ELi256ELi256ELb1ELb1ELb0ELb1ELb0ELb1EEEEEEEEEvNT_6ParamsE --------------------------
	.section	.nv.info._ZN7cutlass13device_kernelIN5flash19enable_sm80_to_sm89INS1_16FlashAttnFwdSm80INS1_25CollectiveMainloopFwdSm80ILi8ELi1ELb1EN4cute5tupleIJNS5_1CILi128EEENS7_ILi96EEES8_EEELi128ENS_6half_tEfNS_4arch4Sm80ELb0ELb1ELb0ELb1ELb0ELb1ELb1ELb1EEENS1_21CollectiveEpilogueFwdINS6_IJS8_S8_S9_EEENS6_IJNS7_ILi1EEESH_SH_EEESB_SD_Li256ELb1ELb1ELb1ELb0EEENS1_36VarlenDynamicPersistentTileSchedulerILi128ELi96ELi256ELi256ELb1ELb1ELb0ELb1ELb0ELb1EEEEEEEEEvNT_6ParamsE,"",@"SHT_CUDA_INFO"
	.sectionflags	@""
	.align	4


	//----- nvinfo : EIATTR_CUDA_API_VERSION
	.align		4
        /*0000*/ 	.byte	0x04, 0x37
        /*0002*/ 	.short	(.L_180 - .L_179)
.L_179:
        /*0004*/ 	.word	0x00000082


	//----- nvinfo : EIATTR_KPARAM_INFO
	.align		4
.L_180:
        /*0008*/ 	.byte	0x04, 0x17
        /*000a*/ 	.short	(.L_182 - .L_181)
.L_181:
        /*000c*/ 	.word	0x00000000
        /*0010*/ 	.short	0x0000
        /*0012*/ 	.short	0x0000
        /*0014*/ 	.byte	0x00, 0xf0, 0xe1, 0x10


	//----- nvinfo : EIATTR_SPARSE_MMA_MASK
	.align		4
.L_182:
        /*0018*/ 	.byte	0x03, 0x50
        /*001a*/ 	.short	0x0000


	//----- nvinfo : EIATTR_MAXREG_COUNT
	.align		4
        /*001c*/ 	.byte	0x03, 0x1b
        /*001e*/ 	.short	0x00ff


	//----- nvinfo : EIATTR_MERCURY_ISA_VERSION
	.align		4
        /*0020*/ 	.byte	0x03, 0x5f
        /*0022*/ 	.short	0x0101


	//----- nvinfo : EIATTR_VRC_CTA_INIT_COUNT
	.align		4
        /*0024*/ 	.byte	0x02, 0x4a
	.zero		1
	.zero		1


	//----- nvinfo : EIATTR_EXIT_INSTR_OFFSETS
	.align		4
        /*0028*/ 	.byte	0x04, 0x1c
        /*002a*/ 	.short	(.L_184 - .L_183)


	//   ....[0]....
.L_183:
        /*002c*/ 	.word	0x00000010


	//----- nvinfo : EIATTR_MAX_THREADS
	.align		4
.L_184:
        /*0030*/ 	.byte	0x04, 0x05
        /*0032*/ 	.short	(.L_186 - .L_185)
.L_185:
        /*0034*/ 	.word	0x00000100
        /*0038*/ 	.word	0x00000001
        /*003c*/ 	.word	0x00000001


	//----- nvinfo : EIATTR_CBANK_PARAM_SIZE
	.align		4
.L_186:
        /*0040*/ 	.byte	0x03, 0x19
        /*0042*/ 	.short	0x0438


	//----- nvinfo : EIATTR_PARAM_CBANK
	.align		4
        /*0044*/ 	.byte	0x04, 0x0a
        /*0046*/ 	.short	(.L_188 - .L_187)
	.align		4
.L_187:
        /*0048*/ 	.word	index@(.nv.constant0._ZN7cutlass13device_kernelIN5flash19enable_sm80_to_sm89INS1_16FlashAttnFwdSm80INS1_25CollectiveMainloopFwdSm80ILi8ELi1ELb1EN4cute5tupleIJNS5_1CILi128EEENS7_ILi96EEES8_EEELi128ENS_6half_tEfNS_4arch4Sm80ELb0ELb1ELb0ELb1ELb0ELb1ELb1ELb1EEENS1_21CollectiveEpilogueFwdINS6_IJS8_S8_S9_EEENS6_IJNS7_ILi1EEESH_SH_EEESB_SD_Li256ELb1ELb1ELb1ELb0EEENS1_36VarlenDynamicPersistentTileSchedulerILi128ELi96ELi256ELi256ELb1ELb1ELb0ELb1ELb0ELb1EEEEEEEEEvNT_6ParamsE)
        /*004c*/ 	.short	0x0380
        /*004e*/ 	.short	0x0438


	//----- nvinfo : EIATTR_SW_WAR
	.align		4
.L_188:
        /*0050*/ 	.byte	0x04, 0x36
        /*0052*/ 	.short	(.L_190 - .L_189)
.L_189:
        /*0054*/ 	.word	0x00000008
.L_190:


//--------------------- .nv.info._ZN7cutlass13device_kernelIN5flash19enable_sm80_to_sm89INS1_16FlashAttnFwdSm80INS1_25CollectiveMainloopFwdSm80ILi4ELi1ELb0EN4cute5tupleIJNS5_1CILi128EEENS7_ILi64EEES8_EEELi128ENS_6half_tEfNS_4arch4Sm80ELb1ELb0ELb0ELb0ELb0ELb0ELb1ELb1EEENS1_21CollectiveEpilogueFwdINS6_IJS8_S8_S9_EEENS6_IJNS7_ILi1EEESH_SH_EEESB_SD_Li128ELb0ELb1ELb1ELb0EEENS1_30DynamicPersistentTileSchedulerILi128ELi128ELb1ELb1ELb0EEEEEEEEEvNT_6ParamsE --------------------------
	.section	.nv.info._ZN7cutlass13device_kernelIN5flash19enable_sm80_to_sm89INS1_16FlashAttnFwdSm80INS1_25CollectiveMainloopFwdSm80ILi4ELi1ELb0EN4cute5tupleIJNS5_1CILi128EEENS7_ILi64EEES8_EEELi128ENS_6half_tEfNS_4arch4Sm80ELb1ELb0ELb0ELb0ELb0ELb0ELb1ELb1EEENS1_21CollectiveEpilogueFwdINS6_IJS8_S8_S9_EEENS6_IJNS7_ILi1EEESH_SH_EEESB_SD_Li128ELb0ELb1ELb1ELb0EEENS1_30DynamicPersistentTileSchedulerILi128ELi128ELb1ELb1ELb0EEEEEEEEEvNT_6ParamsE,"",@"SHT_CUDA_INFO"
	.sectionflags	@""
	.align	4


	//----- nvinfo : EIATTR_CUDA_API_VERSION
	.align		4
        /*0000*/ 	.byte	0x04, 0x37
        /*0002*/ 	.short	(.L_192 - .L_191)
.L_191:
        /*0004*/ 	.word	0x00000082


	//----- nvinfo : EIATTR_KPARAM_INFO
	.align		4
.L_192:
        /*0008*/ 	.byte	0x04, 0x17
        /*000a*/ 	.short	(.L_194 - .L_193)
.L_193:
        /*000c*/ 	.word	0x00000000
        /*0010*/ 	.short	0x0000
        /*0012*/ 	.short	0x0000
        /*0014*/ 	.byte	0x00, 0xf0, 0xa1, 0x10


	//----- nvinfo : EIATTR_SPARSE_MMA_MASK
	.align		4
.L_194:
        /*0018*/ 	.byte	0x03, 0x50
        /*001a*/ 	.short	0x0000


	//----- nvinfo : EIATTR_MAXREG_COUNT
	.align		4
        /*001c*/ 	.byte	0x03, 0x1b
        /*001e*/ 	.short	0x00ff


	//----- nvinfo : EIATTR_MERCURY_ISA_VERSION
	.align		4
        /*0020*/ 	.byte	0x03, 0x5f
        /*0022*/ 	.short	0x0101


	//----- nvinfo : EIATTR_VRC_CTA_INIT_COUNT
	.align		4
        /*0024*/ 	.byte	0x02, 0x4a
	.zero		1
	.zero		1


	//----- nvinfo : EIATTR_EXIT_INSTR_OFFSETS
	.align		4
        /*0028*/ 	.byte	0x04, 0x1c
        /*002a*/ 	.short	(.L_196 - .L_195)


	//   ....[0]....
.L_195:
        /*002c*/ 	.word	0x00000010


	//----- nvinfo : EIATTR_MAX_THREADS
	.align		4
.L_196:
        /*0030*/ 	.byte	0x04, 0x05
        /*0032*/ 	.short	(.L_198 - .L_197)
.L_197:
        /*0034*/ 	.word	0x00000080
        /*0038*/ 	.word	0x00000001
        /*003c*/ 	.word	0x00000001


	//----- nvinfo : EIATTR_CBANK_PARAM_SIZE
	.align		4
.L_198:
        /*0040*/ 	.byte	0x03, 0x19
        /*0042*/ 	.short	0x0428


	//----- nvinfo : EIATTR_PARAM_CBANK
	.align		4
        /*0044*/ 	.byte	0x04, 0x0a
        /*0046*/ 	.short	(.L_200 - .L_199)
	.align		4
.L_199:
        /*0048*/ 	.word	index@(.nv.constant0._ZN7cutlass13device_kernelIN5flash19enable_sm80_to_sm89INS1_16FlashAttnFwdSm80INS1_25CollectiveMainloopFwdSm80ILi4ELi1ELb0EN4cute5tupleIJNS5_1CILi128EEENS7_ILi64EEES8_EEELi128ENS_6half_tEfNS_4arch4Sm80ELb1ELb0ELb0ELb0ELb0ELb0ELb1ELb1EEENS1_21CollectiveEpilogueFwdINS6_IJS8_S8_S9_EEENS6_IJNS7_ILi1EEESH_SH_EEESB_SD_Li128ELb0ELb1ELb1ELb0EEENS1_30DynamicPersistentTileSchedulerILi128ELi128ELb1ELb1ELb0EEEEEEEEEvNT_6ParamsE)
        /*004c*/ 	.short	0x0380
        /*004e*/ 	.short	0x0428


	//----- nvinfo : EIATTR_SW_WAR
	.align		4
.L_200:
        /*0050*/ 	.byte	0x04, 0x36
        /*0052*/ 	.short	(.L_202 - .L_201)
.L_201:
        /*0054*/ 	.word	0x00000008
.L_202:


//--------------------- .nv.info._ZN7cutlass13device_kernelIN5flash19enable_sm80_to_sm89INS1_16FlashAttnFwdSm80INS1_25CollectiveMainloopFwdSm80ILi8ELi1ELb1EN4cute5tupleIJNS5_1CILi128EEENS7_ILi112EEES8_EEELi128ENS_6half_tEfNS_4arch4Sm80ELb1ELb0ELb0ELb1ELb0ELb0ELb1ELb1EEENS1_21CollectiveEpilogueFwdINS6_IJS8_S8_S9_EEENS6_IJNS7_ILi1EEESH_SH_EEESB_SD_Li256ELb1ELb1ELb1ELb0EEENS1_36VarlenDynamicPersistentTileSchedulerILi128ELi112ELi256ELi256ELb1ELb1ELb0ELb1ELb1ELb1EEEEEEEEEvNT_6ParamsE --------------------------
	.section	.nv.info._ZN7cutlass13device_kernelIN5flash19enable_sm80_to_sm89INS1_16FlashAttnFwdSm80INS1_25CollectiveMainloopFwdSm80ILi8ELi1ELb1EN4cute5tupleIJNS5_1CILi128EEENS7_ILi112EEES8_EEELi128ENS_6half_tEfNS_4arch4Sm80ELb1ELb0ELb0ELb1ELb0ELb0ELb1ELb1EEENS1_21CollectiveEpilogueFwdINS6_IJS8_S8_S9_EEENS6_IJNS7_ILi1EEESH_SH_EEESB_SD_Li256ELb1ELb1ELb1ELb0EEENS1_36VarlenDynamicPersistentTileSchedulerILi128ELi112ELi256ELi256ELb1ELb1ELb0ELb1ELb1ELb1EEEEEEEEEvNT_6ParamsE,"",@"SHT_CUDA_INFO"
	.sectionflags	@""
	.align	4


	//----- nvinfo : EIATTR_CUDA_API_VERSION
	.align		4
        /*0000*/ 	.byte	0x04, 0x37
        /*0002*/ 	.short	(.L_204 - .L_203)
.L_203:
        /*0004*/ 	.word	0x00000082


	//----- nvinfo : EIATTR_KPARAM_INFO
	.align		4
.L_204:
        /*0008*/ 	.byte	0x04, 0x17
        /*000a*/ 	.short	(.L_206 - .L_205)
.L_205:
        /*000c*/ 	.word	0x00000000
        /*0010*/ 	.short	0x0000
        /*0012*/ 	.short	0x0000
        /*0014*/ 	.byte	0x00, 0xf0, 0xe1, 0x10


	//----- nvinfo : EIATTR_SPARSE_MMA_MASK
	.align		4
.L_206:
        /*0018*/ 	.byte	0x03, 0x50
        /*001a*/ 	.short	0x0000


	//----- nvinfo : EIATTR_MAXREG_COUNT
	.align		4
        /*001c*/ 	.byte	0x03, 0x1b
        /*001e*/ 	.short	0x00ff


	//----- nvinfo : EIATTR_MERCURY_ISA_VERSION
	.align		4
        /*0020*/ 	.byte	0x03, 0x5f
        /*0022*/ 	.short	0x0101


	//----- nvinfo : EIATTR_VRC_CTA_INIT_COUNT
	.align		4
        /*0024*/ 	.byte	0x02, 0x4a
	.zero		1
	.zero		1


	//----- nvinfo : EIATTR_EXIT_INSTR_OFFSETS
	.align		4
        /*0028*/ 	.byte	0x04, 0x1c
        /*002a*/ 	.short	(.L_208 - .L_207)


	//   ....[0]....
.L_207:
        /*002c*/ 	.word	0x00000010


	//----- nvinfo : EIATTR_MAX_THREADS
	.align		4
.L_208:
        /*0030*/ 	.byte	0x04, 0x05
        /*0032*/ 	.short	(.L_210 - .L_209)
.L_209:
        /*0034*/ 	.word	0x00000100
        /*0038*/ 	.word	0x00000001
        /*003c*/ 	.word	0x00000001


	//----- nvinfo : EIATTR_CBANK_PARAM_SIZE
	.align		4
.L_210:
        /*0040*/ 	.byte	0x03, 0x19
        /*0042*/ 	.short	0x0438


	//----- nvinfo : EIATTR_PARAM_CBANK
	.align		4
        /*0044*/ 	.byte	0x04, 0x0a
        /*0046*/ 	.short	(.L_212 - .L_211)
	.align		4
.L_211:
        /*0048*/ 	.word	index@(.nv.constant0._ZN7cutlass13device_kernelIN5flash19enable_sm80_to_sm89INS1_16FlashAttnFwdSm80INS1_25CollectiveMainloopFwdSm80ILi8ELi1ELb1EN4cute5tupleIJNS5_1CILi128EEENS7_ILi112EEES8_EEELi128ENS_6half_tEfNS_4arch4Sm80ELb1ELb0ELb0ELb1ELb0ELb0ELb1ELb1EEENS1_21CollectiveEpilogueFwdINS6_IJS8_S8_S9_EEENS6_IJNS7_ILi1EEESH_SH_EEESB_SD_Li256ELb1ELb1ELb1ELb0EEENS1_36VarlenDynamicPersistentTileSchedulerILi128ELi112ELi256ELi256ELb1ELb1ELb0ELb1ELb1ELb1EEEEEEEEEvNT_6ParamsE)
        /*004c*/ 	.short	0x0380
        /*004e*/ 	.short	0x0438


	//----- nvinfo : EIATTR_SW_WAR
	.align		4
.L_212:
        /*0050*/ 	.byte	0x04, 0x36
        /*0052*/ 	.short	(.L_214 - .L_213)
.L_213:
        /*0054*/ 	.word	0x00000008
.L_214:


//--------------------- .nv.info._ZN7cutlass13device_kernelIN5flash19enable_sm80_to_sm89INS1_16FlashAttnFwdSm80INS1_25CollectiveMainloopFwdSm80ILi8ELi1ELb1EN4cute5tupleIJNS5_1CILi128EEENS7_ILi112EEES8_EEELi128ENS_6half_tEfNS_4arch4Sm80ELb1ELb0ELb0ELb1ELb0ELb1ELb1ELb1EEENS1_21CollectiveEpilogueFwdINS6_IJS8_S8_S9_EEENS6_IJNS7_ILi1EEESH_SH_EEESB_SD_Li256ELb1ELb1ELb1ELb0EEENS1_36VarlenDynamicPersistentTileSchedulerILi128ELi112ELi256ELi256ELb1ELb1ELb0ELb1ELb1ELb1EEEEEEEEEvNT_6ParamsE --------------------------
	.section	.nv.info._ZN7cutlass13device_kernelIN5flash19enable_sm80_to_sm89INS1_16FlashAttnFwdSm80INS1_25CollectiveMainloopFwdSm80ILi8ELi1ELb1EN4cute5tupleIJNS5_1CILi128EEENS7_ILi112EEES8_EEELi128ENS_6half_tEfNS_4arch4Sm80ELb1ELb0ELb0ELb1ELb0ELb1ELb1ELb1EEENS1_21CollectiveEpilogueFwdINS6_IJS8_S8_S9_EEENS6_IJNS7_ILi1EEESH_SH_EEESB_SD_Li256ELb1ELb1ELb1ELb0EEENS1_36VarlenDynamicPersistentTileSchedulerILi128ELi112ELi256ELi256ELb1ELb1ELb0ELb1ELb1ELb1EEEEEEEEEvNT_6ParamsE,"",@"SHT_CUDA_INFO"
	.sectionflags	@""
	.align	4


	//----- nvinfo : EIATTR_CUDA_API_VERSION
	.align		4
        /*0000*/ 	.byte	0x04, 0x37
        /*0002*/ 	.short	(.L_216 - .L_215)
.L_215:
        /*0004*/ 	.word	0x00000082


	//----- nvinfo : EIATTR_KPARAM_INFO
	.align		4
.L_216:
        /*0008*/ 	.byte	0x04, 0x17
        /*000a*/ 	.short	(.L_218 - .L_217)
.L_217:
        /*000c*/ 	.word	0x00000000
        /*0010*/ 	.short	0x0000
        /*0012*/ 	.short	0x0000
        /*0014*/ 	.byte	0x00, 0xf0, 0xe1, 0x10


	//----- nvinfo : EIATTR_SPARSE_MMA_MASK
	.align		4
.L_218:
        /*0018*/ 	.byte	0x03, 0x50
        /*001a*/ 	.short	0x0000


	//----- nvinfo : EIATTR_MAXREG_COUNT
	.align		4
        /*001c*/ 	.byte	0x03, 0x1b
        /*001e*/ 	.short	0x00ff


	//----- nvinfo : EIATTR_MERCURY_ISA_VERSION
	.align		4
        /*0020*/ 	.byte	0x03, 0x5f
        /*0022*/ 	.short	0x0101


	//----- nvinfo : EIATTR_VRC_CTA_INIT_COUNT
	.align		4
        /*0024*/ 	.byte	0x02, 0x4a
	.zero		1
	.zero		1


	//----- nvinfo : EIATTR_EXIT_INSTR_OFFSETS
	.align		4
        /*0028*/ 	.byte	0x04, 0x1c
        /*002a*/ 	.short	(.L_220 - .L_219)


	//   ....[0]....
.L_219:
        /*002c*/ 	.word	0x00000010


	//----- nvinfo : EIATTR_MAX_THREADS
	.align		4
.L_220:
        /*0030*/ 	.byte	0x04, 0x05
        /*0032*/ 	.short	(.L_222 - .L_221)
.L_221:
        /*0034*/ 	.word	0x00000100
        /*0038*/ 	.word	0x00000001
        /*003c*/ 	.word	0x00000001


	//----- nvinfo : EIATTR_CBANK_PARAM_SIZE
	.align		4
.L_222:
        /*0040*/ 	.byte	0x03, 0x19
        /*0042*/ 	.short	0x0438


	//----- nvinfo : EIATTR_PARAM_CBANK
	.align		4
        /*0044*/ 	.byte	0x04, 0x0a
        /*0046*/ 	.short	(.L_224 - .L_223)
	.align		4
.L_223:
        /*0048*/ 	.word	index@(.nv.constant0._ZN7cutlass13device_kernelIN5flash19enable_sm80_to_sm89INS1_16FlashAttnFwdSm80INS1_25CollectiveMainloopFwdSm80ILi8ELi1ELb1EN4cute5tupleIJNS5_1CILi128EEENS7_ILi112EEES8_EEELi128ENS_6half_tEfNS_4arch4Sm80ELb1ELb0ELb0ELb1ELb0ELb1ELb1ELb1EEENS1_21CollectiveEpilogueFwdINS6_IJS8_S8_S9_EEENS6_IJNS7_ILi1EEESH_SH_EEESB_SD_Li256ELb1ELb1ELb1ELb0EEENS1_36VarlenDynamicPersistentTileSchedulerILi128ELi112ELi256ELi256ELb1ELb1ELb0ELb1ELb1ELb1EEEEEEEEEvNT_6ParamsE)
        /*004c*/ 	.short	0x0380
        /*004e*/ 	.short	0x0438


	//----- nvinfo : EIATTR_SW_WAR
	.align		4
.L_224:
        /*0050*/ 	.byte	0x04, 0x36
        /*0052*/ 	.short	(.L_226 - .L_225)
.L_225:
        /*0054*/ 	.word	0x00000008
.L_226:


//--------------------- .nv.callgraph             --------------------------
	.section	.nv.callgraph,"",@"SHT_CUDA_CALLGRAPH"
	.align	4
	.sectionentsize	8
	.align		4
        /*0000*/ 	.word	0x00000000
	.align		4
        /*0004*/ 	.word	0xffffffff
	.align		4
        /*0008*/ 	.word	0x00000000
	.align		4
        /*000c*/ 	.word	0xfffffffe
	.align		4
        /*0010*/ 	.word	0x00000000
	.align		4
        /*0014*/ 	.word	0xfffffffd
	.align		4
        /*0018*/ 	.word	0x00000000
	.align		4
        /*001c*/ 	.word	0xfffffffc


//--------------------- .nv.constant4             --------------------------
	.section	.nv.constant4,"a",@progbits
	.align	8
	.align		8
.nv.constant4:
        /*0000*/ 	.dword	_ZN72_INTERNAL_b7e0c698_36_flash_fwd_hdim128_fp16_split_sm80_cu_f3e6f9ee_29884cuda3std3__45__cpo5beginE
	.align		8
        /*0008*/ 	.dword	_ZN72_INTERNAL_b7e0c698_36_flash_fwd_hdim128_fp16_split_sm80_cu_f3e6f9ee_29884cuda3std3__45__cpo3endE
	.align		8
        /*0010*/ 	.dword	_ZN72_INTERNAL_b7e0c698_36_flash_fwd_hdim128_fp16_split_sm80_cu_f3e6f9ee_29884cuda3std3__45__cpo6cbeginE
	.align		8
        /*0018*/ 	.dword	_ZN72_INTERNAL_b7e0c698_36_flash_fwd_hdim128_fp16_split_sm80_cu_f3e6f9ee_29884cuda3std3__45__cpo4cendE
	.align		8
        /*0020*/ 	.dword	_ZN72_INTERNAL_b7e0c698_36_flash_fwd_hdim128_fp16_split_sm80_cu_f3e6f9ee_29884cuda3std3__474_GLOBAL__N__b7e0c698_36_flash_fwd_hdim128_fp16_split_sm80_cu_f3e6f9ee_29886ignoreE
	.align		8
        /*0028*/ 	.dword	_ZN72_INTERNAL_b7e0c698_36_flash_fwd_hdim128_fp16_split_sm80_cu_f3e6f9ee_29884cuda3std3__419piecewise_constructE
	.align		8
        /*0030*/ 	.dword	_ZN72_INTERNAL_b7e0c698_36_flash_fwd_hdim128_fp16_split_sm80_cu_f3e6f9ee_29884cuda3std3__48in_placeE
	.align		8
        /*0038*/ 	.dword	_ZN72_INTERNAL_b7e0c698_36_flash_fwd_hdim128_fp16_split_sm80_cu_f3e6f9ee_29884cuda3std6ranges3__45__cpo4swapE
	.align		8
        /*0040*/ 	.dword	_ZN72_INTERNAL_b7e0c698_36_flash_fwd_hdim128_fp16_split_sm80_cu_f3e6f9ee_29884cuda3std6ranges3__45__cpo9iter_moveE
	.align		8
        /*0048*/ 	.dword	_ZN72_INTERNAL_b7e0c698_36_flash_fwd_hdim128_fp16_split_sm80_cu_f3e6f9ee_29884cute7productE
	.align		8
        /*0050*/ 	.dword	_ZN72_INTERNAL_b7e0c698_36_flash_fwd_hdim128_fp16_split_sm80_cu_f3e6f9ee_29884cute1_E


//--------------------- .text._ZN7cutlass13device_kernelIN5flash19enable_sm80_to_sm89INS1_16FlashAttnFwdSm80INS1_25CollectiveMainloopFwdSm80ILi8ELi1ELb1EN4cute5tupleIJNS5_1CILi128EEES8_S8_EEELi128ENS_6half_tEfNS_4arch4Sm80ELb0ELb0ELb0ELb0ELb0ELb0ELb1ELb1EEENS1_21CollectiveEpilogueFwdIS9_NS6_IJNS7_ILi1EEESF_SF_EEESA_SC_Li256ELb0ELb1ELb1ELb0EEENS1_19SingleTileSchedulerILb0ELb1ELb1ELi128EEEEEEEEEvNT_6ParamsE --------------------------
	.section	.text._ZN7cutlass13device_kernelIN5flash19enable_sm80_to_sm89INS1_16FlashAttnFwdSm80INS1_25CollectiveMainloopFwdSm80ILi8ELi1ELb1EN4cute5tupleIJNS5_1CILi128EEES8_S8_EEELi128ENS_6half_tEfNS_4arch4Sm80ELb0ELb0ELb0ELb0ELb0ELb0ELb1ELb1EEENS1_21CollectiveEpilogueFwdIS9_NS6_IJNS7_ILi1EEESF_SF_EEESA_SC_Li256ELb0ELb1ELb1ELb0EEENS1_19SingleTileSchedulerILb0ELb1ELb1ELi128EEEEEEEEEvNT_6ParamsE,"ax",@progbits
	.align	128
.text._ZN7cutlass13device_kernelIN5flash19enable_sm80_to_sm89INS1_16FlashAttnFwdSm80INS1_25CollectiveMainloopFwdSm80ILi8ELi1ELb1EN4cute5tupleIJNS5_1CILi128EEES8_S8_EEELi128ENS_6half_tEfNS_4arch4Sm80ELb0ELb0ELb0ELb0ELb0ELb0ELb1ELb1EEENS1_21CollectiveEpilogueFwdIS9_NS6_IJNS7_ILi1EEESF_SF_EEESA_SC_Li256ELb0ELb1ELb1ELb0EEENS1_19SingleTileSchedulerILb0ELb1ELb1ELi128EEEEEEEEEvNT_6ParamsE:
        .type           _ZN7cutlass13device_kernelIN5flash19enable_sm80_to_sm89INS1_16FlashAttnFwdSm80INS1_25CollectiveMainloopFwdSm80ILi8ELi1ELb1EN4cute5tupleIJNS5_1CILi128EEES8_S8_EEELi128ENS_6half_tEfNS_4arch4Sm80ELb0ELb0ELb0ELb0ELb0ELb0ELb1ELb1EEENS1_21CollectiveEpilogueFwdIS9_NS6_IJNS7_ILi1EEESF_SF_EEESA_SC_Li256ELb0ELb1ELb1ELb0EEENS1_19SingleTileSchedulerILb0ELb1ELb1ELi128EEEEEEEEEvNT_6ParamsE,@function
        .size           _ZN7cutlass13device_kernelIN5flash19enable_sm80_to_sm89INS1_16FlashAttnFwdSm80INS1_25CollectiveMainloopFwdSm80ILi8ELi1ELb1EN4cute5tupleIJNS5_1CILi128EEES8_S8_EEELi128ENS_6half_tEfNS_4arch4Sm80ELb0ELb0ELb0ELb0ELb0ELb0ELb1ELb1EEENS1_21CollectiveEpilogueFwdIS9_NS6_IJNS7_ILi1EEESF_SF_EEESA_SC_Li256ELb0ELb1ELb1ELb0EEENS1_19SingleTileSchedulerILb0ELb1ELb1ELi128EEEEEEEEEvNT_6ParamsE,(.L_x_12 - _ZN7cutlass13device_kernelIN5flash19enable_sm80_to_sm89INS1_16FlashAttnFwdSm80INS1_25CollectiveMainloopFwdSm80ILi8ELi1ELb1EN4cute5tupleIJNS5_1CILi128EEES8_S8_EEELi128ENS_6half_tEfNS_4arch4Sm80ELb0ELb0ELb0ELb0ELb0ELb0ELb1ELb1EEENS1_21CollectiveEpilogueFwdIS9_NS6_IJNS7_ILi1EEESF_SF_EEESA_SC_Li256ELb0ELb1ELb1ELb0EEENS1_19SingleTileSchedulerILb0ELb1ELb1ELi128EEEEEEEEEvNT_6ParamsE)
        .other          _ZN7cutlass13device_kernelIN5flash19enable_sm80_to_sm89INS1_16FlashAttnFwdSm80INS1_25CollectiveMainloopFwdSm80ILi8ELi1ELb1EN4cute5tupleIJNS5_1CILi128EEES8_S8_EEELi128ENS_6half_tEfNS_4arch4Sm80ELb0ELb0ELb0ELb0ELb0ELb0ELb1ELb1EEENS1_21CollectiveEpilogueFwdIS9_NS6_IJNS7_ILi1EEESF_SF_EEESA_SC_Li256ELb0ELb1ELb1ELb0EEENS1_19SingleTileSchedulerILb0ELb1ELb1ELi128EEEEEEEEEvNT_6ParamsE,@"STO_CUDA_ENTRY STV_DEFAULT"
_ZN7cutlass13device_kernelIN5flash19enable_sm80_to_sm89INS1_16FlashAttnFwdSm80INS1_25CollectiveMainloopFwdSm80ILi8ELi1ELb1EN4cute5tupleIJNS5_1CILi128EEES8_S8_EEELi128ENS_6half_tEfNS_4arch4Sm80ELb0ELb0ELb0ELb0ELb0ELb0ELb1ELb1EEENS1_21CollectiveEpilogueFwdIS9_NS6_IJNS7_ILi1EEESF_SF_EEESA_SC_Li256ELb0ELb1ELb1ELb0EEENS1_19SingleTileSchedulerILb0ELb1ELb1ELi128EEEEEEEEEvNT_6ParamsE:
[----:B------:R-:W-:Y:S01]  /*0000*/  LDC R1, c[0x0][0x37c] ;  /* 0x0000df00ff017b82 */ /* 0x000fe20000000800 */
[----:B------:R-:W-:Y:S05]  /*0010*/  EXIT ;  /* 0x000000000000794d */ /* 0x000fea0003800000 */
.L_x_0:
[----:B------:R-:W-:-:S00]  /*0020*/  BRA `(.L_x_0) ;  /* 0xfffffffc00fc7947 */ /* 0x000fc0000383ffff */
[----:B------:R-:W-:-:S00]  /*0030*/  NOP ;  /* 0x0000000000007918 */ /* 0x000fc00000000000 */
        /* <DEDUP_REMOVED lines=12> */
.L_x_12:


//--------------------- .text._ZN7cutlass13device_kernelIN5flash19enable_sm80_to_sm89INS1_16FlashAttnFwdSm80INS1_25CollectiveMainloopFwdSm80ILi8ELi1ELb1EN4cute5tupleIJNS5_1CILi128EEENS7_ILi96EEES8_EEELi128ENS_6half_tEfNS_4arch4Sm80ELb0ELb1ELb0ELb0ELb0ELb0ELb1ELb1EEENS1_21CollectiveEpilogueFwdINS6_IJS8_S8_S9_EEENS6_IJNS7_ILi1EEESH_SH_EEESB_SD_Li256ELb0ELb1ELb1ELb0EEENS1_19SingleTileSchedulerILb0ELb1ELb1ELi128EEEEEEEEEvNT_6ParamsE --------------------------
	.section	.text._ZN7cutlass13device_kernelIN5flash19enable_sm80_to_sm89INS1_16FlashAttnFwdSm80INS1_25CollectiveMainloopFwdSm80ILi8ELi1ELb1EN4cute5tupleIJNS5_1CILi128EEENS7_ILi96EEES8_EEELi128ENS_6half_tEfNS_4arch4Sm80ELb0ELb1ELb0ELb0ELb0ELb0ELb1ELb1EEENS1_21CollectiveEpilogueFwdINS6_IJS8_S8_S9_EEENS6_IJNS7_ILi1EEESH_SH_EEESB_SD_Li256ELb0ELb1ELb1ELb0EEENS1_19SingleTileSchedulerILb0ELb1ELb1ELi128EEEEEEEEEvNT_6ParamsE,"ax",@progbits
	.align	128
.text._ZN7cutlass13device_kernelIN5flash19enable_sm80_to_sm89INS1_16FlashAttnFwdSm80INS1_25CollectiveMainloopFwdSm80ILi8ELi1ELb1EN4cute5tupleIJNS5_1CILi128EEENS7_ILi96EEES8_EEELi128ENS_6half_tEfNS_4arch4Sm80ELb0ELb1ELb0ELb0ELb0ELb0ELb1ELb1EEENS1_21CollectiveEpilogueFwdINS6_IJS8_S8_S9_EEENS6_IJNS7_ILi1EEESH_SH_EEESB_SD_Li256ELb0ELb1ELb1ELb0EEENS1_19SingleTileSchedulerILb0ELb1ELb1ELi128EEEEEEEEEvNT_6ParamsE:
        .type           _ZN7cutlass13device_kernelIN5flash19enable_sm80_to_sm89INS1_16FlashAttnFwdSm80INS1_25CollectiveMainloopFwdSm80ILi8ELi1ELb1EN4cute5tupleIJNS5_1CILi128EEENS7_ILi96EEES8_EEELi128ENS_6half_tEfNS_4arch4Sm80ELb0ELb1ELb0ELb0ELb0ELb0ELb1ELb1EEENS1_21CollectiveEpilogueFwdINS6_IJS8_S8_S9_EEENS6_IJNS7_ILi1EEESH_SH_EEESB_SD_Li256ELb0ELb1ELb1ELb0EEENS1_19SingleTileSchedulerILb0ELb1ELb1ELi128EEEEEEEEEvNT_6ParamsE,@function
        .size           _ZN7cutlass13device_kernelIN5flash19enable_sm80_to_sm89INS1_16FlashAttnFwdSm80INS1_25CollectiveMainloopFwdSm80ILi8ELi1ELb1EN4cute5tupleIJNS5_1CILi128EEENS7_ILi96EEES8_EEELi128ENS_6half_tEfNS_4arch4Sm80ELb0ELb1ELb0ELb0ELb0ELb0ELb1ELb1EEENS1_21CollectiveEpilogueFwdINS6_IJS8_S8_S9_EEENS6_IJNS7_ILi1EEESH_SH_EEESB_SD_Li256ELb0ELb1ELb1ELb0EEENS1_19SingleTileSchedulerILb0ELb1ELb1ELi128EEEEEEEEEvNT_6ParamsE,(.L_x_13 - _ZN7cutlass13device_kernelIN5flash19enable_sm80_to_sm89INS1_16FlashAttnFwdSm80INS1_25CollectiveMainloopFwdSm80ILi8ELi1ELb1EN4cute5tupleIJNS5_1CILi128EEENS7_ILi96EEES8_EEELi128ENS_6half_tEfNS_4arch4Sm80ELb0ELb1ELb0ELb0ELb0ELb0ELb1ELb1EEENS1_21CollectiveEpilogueFwdINS6_IJS8_S8_S9_EEENS6_IJNS7_ILi1EEESH_SH_EEESB_SD_Li256ELb0ELb1ELb1ELb0EEENS1_19SingleTileSchedulerILb0ELb1ELb1ELi128EEEEEEEEEvNT_6ParamsE)
        .other          _ZN7cutlass13device_kernelIN5flash19enable_sm80_to_sm89INS1_16FlashAttnFwdSm80INS1_25CollectiveMainloopFwdSm80ILi8ELi1ELb1EN4cute5tupleIJNS5_1CILi128EEENS7_ILi96EEES8_EEELi128ENS_6half_tEfNS_4arch4Sm80ELb0ELb1ELb0ELb0ELb0ELb0ELb1ELb1EEENS1_21CollectiveEpilogueFwdINS6_IJS8_S8_S9_EEENS6_IJNS7_ILi1EEESH_SH_EEESB_SD_Li256ELb0ELb1ELb1ELb0EEENS1_19SingleTileSchedulerILb0ELb1ELb1ELi128EEEEEEEEEvNT_6ParamsE,@"STO_CUDA_ENTRY STV_DEFAULT"
_ZN7cutlass13device_kernelIN5flash19enable_sm80_to_sm89INS1_16FlashAttnFwdSm80INS1_25CollectiveMainloopFwdSm80ILi8ELi1ELb1EN4cute5tupleIJNS5_1CILi128EEENS7_ILi96EEES8_EEELi128ENS_6half_tEfNS_4arch4Sm80ELb0ELb1ELb0ELb0ELb0ELb0ELb1ELb1EEENS1_21CollectiveEpilogueFwdINS6_IJS8_S8_S9_EEENS6_IJNS7_ILi1EEESH_SH_EEESB_SD_Li256ELb0ELb1ELb1ELb0EEENS1_19SingleTileSchedulerILb0ELb1ELb1ELi128EEEEEEEEEvNT_6ParamsE:
[----:B------:R-:W-:Y:S01]  /*0000*/  LDC R1, c[0x0][0x37c] ;  /* 0x0000df00ff017b82 */ /* 0x000fe20000000800 */
[----:B------:R-:W-:Y:S05]  /*0010*/  EXIT ;  /* 0x000000000000794d */ /* 0x000fea0003800000 */
.L_x_1:
        /* <DEDUP_REMOVED lines=14> */
.L_x_13:


//--------------------- .text._ZN7cutlass13device_kernelIN5flash19enable_sm80_to_sm89INS1_16FlashAttnFwdSm80INS1_25CollectiveMainloopFwdSm80ILi8ELi1ELb1EN4cute5tupleIJNS5_1CILi128EEES8_S8_EEELi128ENS_6half_tEfNS_4arch4Sm80ELb1ELb0ELb0ELb0ELb0ELb0ELb1ELb1EEENS1_21CollectiveEpilogueFwdIS9_NS6_IJNS7_ILi1EEESF_SF_EEESA_SC_Li256ELb0ELb1ELb1ELb0EEENS1_30DynamicPersistentTileSchedulerILi256ELi256ELb1ELb1ELb0EEEEEEEEEvNT_6ParamsE --------------------------
	.section	.text._ZN7cutlass13device_kernelIN5flash19enable_sm80_to_sm89INS1_16FlashAttnFwdSm80INS1_25CollectiveMainloopFwdSm80ILi8ELi1ELb1EN4cute5tupleIJNS5_1CILi128EEES8_S8_EEELi128ENS_6half_tEfNS_4arch4Sm80ELb1ELb0ELb0ELb0ELb0ELb0ELb1ELb1EEENS1_21CollectiveEpilogueFwdIS9_NS6_IJNS7_ILi1EEESF_SF_EEESA_SC_Li256ELb0ELb1ELb1ELb0EEENS1_30DynamicPersistentTileSchedulerILi256ELi256ELb1ELb1ELb0EEEEEEEEEvNT_6ParamsE,"ax",@progbits
	.align	128
.text._ZN7cutlass13device_kernelIN5flash19enable_sm80_to_sm89INS1_16FlashAttnFwdSm80INS1_25CollectiveMainloopFwdSm80ILi8ELi1ELb1EN4cute5tupleIJNS5_1CILi128EEES8_S8_EEELi128ENS_6half_tEfNS_4arch4Sm80ELb1ELb0ELb0ELb0ELb0ELb0ELb1ELb1EEENS1_21CollectiveEpilogueFwdIS9_NS6_IJNS7_ILi1EEESF_SF_EEESA_SC_Li256ELb0ELb1ELb1ELb0EEENS1_30DynamicPersistentTileSchedulerILi256ELi256ELb1ELb1ELb0EEEEEEEEEvNT_6ParamsE:
        .type           _ZN7cutlass13device_kernelIN5flash19enable_sm80_to_sm89INS1_16FlashAttnFwdSm80INS1_25CollectiveMainloopFwdSm80ILi8ELi1ELb1EN4cute5tupleIJNS5_1CILi128EEES8_S8_EEELi128ENS_6half_tEfNS_4arch4Sm80ELb1ELb0ELb0ELb0ELb0ELb0ELb1ELb1EEENS1_21CollectiveEpilogueFwdIS9_NS6_IJNS7_ILi1EEESF_SF_EEESA_SC_Li256ELb0ELb1ELb1ELb0EEENS1_30DynamicPersistentTileSchedulerILi256ELi256ELb1ELb1ELb0EEEEEEEEEvNT_6ParamsE,@function
        .size           _ZN7cutlass13device_kernelIN5flash19enable_sm80_to_sm89INS1_16FlashAttnFwdSm80INS1_25CollectiveMainloopFwdSm80ILi8ELi1ELb1EN4cute5tupleIJNS5_1CILi128EEES8_S8_EEELi128ENS_6half_tEfNS_4arch4Sm80ELb1ELb0ELb0ELb0ELb0ELb0ELb1ELb1EEENS1_21CollectiveEpilogueFwdIS9_NS6_IJNS7_ILi1EEESF_SF_EEESA_SC_Li256ELb0ELb1ELb1ELb0EEENS1_30DynamicPersistentTileSchedulerILi256ELi256ELb1ELb1ELb0EEEEEEEEEvNT_6ParamsE,(.L_x_14 - _ZN7cutlass13device_kernelIN5flash19enable_sm80_to_sm89INS1_16FlashAttnFwdSm80INS1_25CollectiveMainloopFwdSm80ILi8ELi1ELb1EN4cute5tupleIJNS5_1CILi128EEES8_S8_EEELi128ENS_6half_tEfNS_4arch4Sm80ELb1ELb0ELb0ELb0ELb0ELb0ELb1ELb1EEENS1_21CollectiveEpilogueFwdIS9_NS6_IJNS7_ILi1EEESF_SF_EEESA_SC_Li256ELb0ELb1ELb1ELb0EEENS1_30DynamicPersistentTileSchedulerILi256ELi256ELb1ELb1ELb0EEEEEEEEEvNT_6ParamsE)
        .other          _ZN7cutlass13device_kernelIN5flash19enable_sm80_to_sm89INS1_16FlashAttnFwdSm80INS1_25CollectiveMainloopFwdSm80ILi8ELi1ELb1EN4cute5tupleIJNS5_1CILi128EEES8_S8_EEELi128ENS_6half_tEfNS_4arch4Sm80ELb1ELb0ELb0ELb0ELb0ELb0ELb1ELb1EEENS1_21CollectiveEpilogueFwdIS9_NS6_IJNS7_ILi1EEESF_SF_EEESA_SC_Li256ELb0ELb1ELb1ELb0EEENS1_30DynamicPersistentTileSchedulerILi256ELi256ELb1ELb1ELb0EEEEEEEEEvNT_6ParamsE,@"STO_CUDA_ENTRY STV_DEFAULT"
_ZN7cutlass13device_kernelIN5flash19enable_sm80_to_sm89INS1_16FlashAttnFwdSm80INS1_25CollectiveMainloopFwdSm80ILi8ELi1ELb1EN4cute5tupleIJNS5_1CILi128EEES8_S8_EEELi128ENS_6half_tEfNS_4arch4Sm80ELb1ELb0ELb0ELb0ELb0ELb0ELb1ELb1EEENS1_21CollectiveEpilogueFwdIS9_NS6_IJNS7_ILi1EEESF_SF_EEESA_SC_Li256ELb0ELb1ELb1ELb0EEENS1_30DynamicPersistentTileSchedulerILi256ELi256ELb1ELb1ELb0EEEEEEEEEvNT_6ParamsE:
[----:B------:R-:W-:Y:S01]  /*0000*/  LDC R1, c[0x0][0x37c] ;  /* 0x0000df00ff017b82 */ /* 0x000fe20000000800 */
[----:B------:R-:W-:Y:S05]  /*0010*/  EXIT ;  /* 0x000000000000794d */ /* 0x000fea0003800000 */
.L_x_2:
        /* <DEDUP_REMOVED lines=14> */
.L_x_14:


//--------------------- .text._ZN7cutlass13device_kernelIN5flash19enable_sm80_to_sm89INS1_16FlashAttnFwdSm80INS1_25CollectiveMainloopFwdSm80ILi4ELi1ELb0EN4cute5tupleIJNS5_1CILi128EEENS7_ILi64EEES8_EEELi128ENS_6half_tEfNS_4arch4Sm80ELb0ELb0ELb0ELb0ELb0ELb0ELb1ELb1EEENS1_21CollectiveEpilogueFwdINS6_IJS8_S8_S9_EEENS6_IJNS7_ILi1EEESH_SH_EEESB_SD_Li128ELb0ELb1ELb1ELb0EEENS1_19SingleTileSchedulerILb0ELb1ELb1ELi128EEEEEEEEEvNT_6ParamsE --------------------------
	.section	.text._ZN7cutlass13device_kernelIN5flash19enable_sm80_to_sm89INS1_16FlashAttnFwdSm80INS1_25CollectiveMainloopFwdSm80ILi4ELi1ELb0EN4cute5tupleIJNS5_1CILi128EEENS7_ILi64EEES8_EEELi128ENS_6half_tEfNS_4arch4Sm80ELb0ELb0ELb0ELb0ELb0ELb0ELb1ELb1EEENS1_21CollectiveEpilogueFwdINS6_IJS8_S8_S9_EEENS6_IJNS7_ILi1EEESH_SH_EEESB_SD_Li128ELb0ELb1ELb1ELb0EEENS1_19SingleTileSchedulerILb0ELb1ELb1ELi128EEEEEEEEEvNT_6ParamsE,"ax",@progbits
	.align	128
.text._ZN7cutlass13device_kernelIN5flash19enable_sm80_to_sm89INS1_16FlashAttnFwdSm80INS1_25CollectiveMainloopFwdSm80ILi4ELi1ELb0EN4cute5tupleIJNS5_1CILi128EEENS7_ILi64EEES8_EEELi128ENS_6half_tEfNS_4arch4Sm80ELb0ELb0ELb0ELb0ELb0ELb0ELb1ELb1EEENS1_21CollectiveEpilogueFwdINS6_IJS8_S8_S9_EEENS6_IJNS7_ILi1EEESH_SH_EEESB_SD_Li128ELb0ELb1ELb1ELb0EEENS1_19SingleTileSchedulerILb0ELb1ELb1ELi128EEEEEEEEEvNT_6ParamsE:
        .type           _ZN7cutlass13device_kernelIN5flash19enable_sm80_to_sm89INS1_16FlashAttnFwdSm80INS1_25CollectiveMainloopFwdSm80ILi4ELi1ELb0EN4cute5tupleIJNS5_1CILi128EEENS7_ILi64EEES8_EEELi128ENS_6half_tEfNS_4arch4Sm80ELb0ELb0ELb0ELb0ELb0ELb0ELb1ELb1EEENS1_21CollectiveEpilogueFwdINS6_IJS8_S8_S9_EEENS6_IJNS7_ILi1EEESH_SH_EEESB_SD_Li128ELb0ELb1ELb1ELb0EEENS1_19SingleTileSchedulerILb0ELb1ELb1ELi128EEEEEEEEEvNT_6ParamsE,@function
        .size           _ZN7cutlass13device_kernelIN5flash19enable_sm80_to_sm89INS1_16FlashAttnFwdSm80INS1_25CollectiveMainloopFwdSm80ILi4ELi1ELb0EN4cute5tupleIJNS5_1CILi128EEENS7_ILi64EEES8_EEELi128ENS_6half_tEfNS_4arch4Sm80ELb0ELb0ELb0ELb0ELb0ELb0ELb1ELb1EEENS1_21CollectiveEpilogueFwdINS6_IJS8_S8_S9_EEENS6_IJNS7_ILi1EEESH_SH_EEESB_SD_Li128ELb0ELb1ELb1ELb0EEENS1_19SingleTileSchedulerILb0ELb1ELb1ELi128EEEEEEEEEvNT_6ParamsE,(.L_x_15 - _ZN7cutlass13device_kernelIN5flash19enable_sm80_to_sm89INS1_16FlashAttnFwdSm80INS1_25CollectiveMainloopFwdSm80ILi4ELi1ELb0EN4cute5tupleIJNS5_1CILi128EEENS7_ILi64EEES8_EEELi128ENS_6half_tEfNS_4arch4Sm80ELb0ELb0ELb0ELb0ELb0ELb0ELb1ELb1EEENS1_21CollectiveEpilogueFwdINS6_IJS8_S8_S9_EEENS6_IJNS7_ILi1EEESH_SH_EEESB_SD_Li128ELb0ELb1ELb1ELb0EEENS1_19SingleTileSchedulerILb0ELb1ELb1ELi128EEEEEEEEEvNT_6ParamsE)
        .other          _ZN7cutlass13device_kernelIN5flash19enable_sm80_to_sm89INS1_16FlashAttnFwdSm80INS1_25CollectiveMainloopFwdSm80ILi4ELi1ELb0EN4cute5tupleIJNS5_1CILi128EEENS7_ILi64EEES8_EEELi128ENS_6half_tEfNS_4arch4Sm80ELb0ELb0ELb0ELb0ELb0ELb0ELb1ELb1EEENS1_21CollectiveEpilogueFwdINS6_IJS8_S8_S9_EEENS6_IJNS7_ILi1EEESH_SH_EEESB_SD_Li128ELb0ELb1ELb1ELb0EEENS1_19SingleTileSchedulerILb0ELb1ELb1ELi128EEEEEEEEEvNT_6ParamsE,@"STO_CUDA_ENTRY STV_DEFAULT"
_ZN7cutlass13device_kernelIN5flash19enable_sm80_to_sm89INS1_16FlashAttnFwdSm80INS1_25CollectiveMainloopFwdSm80ILi4ELi1ELb0EN4cute5tupleIJNS5_1CILi128EEENS7_ILi64EEES8_EEELi128ENS_6half_tEfNS_4arch4Sm80ELb0ELb0ELb0ELb0ELb0ELb0ELb1ELb1EEENS1_21CollectiveEpilogueFwdINS6_IJS8_S8_S9_EEENS6_IJNS7_ILi1EEESH_SH_EEESB_SD_Li128ELb0ELb1ELb1ELb0EEENS1_19SingleTileSchedulerILb0ELb1ELb1ELi128EEEEEEEEEvNT_6ParamsE:
[----:B------:R-:W-:Y:S01]  /*0000*/  LDC R1, c[0x0][0x37c] ;  /* 0x0000df00ff017b82 */ /* 0x000fe20000000800 */
[----:B------:R-:W-:Y:S05]  /*0010*/  EXIT ;  /* 0x000000000000794d */ /* 0x000fea0003800000 */
.L_x_3:
        /* <DEDUP_REMOVED lines=14> */
.L_x_15:


//--------------------- .text._ZN7cutlass13device_kernelIN5flash19enable_sm80_to_sm89INS1_16FlashAttnFwdSm80INS1_25CollectiveMainloopFwdSm80ILi8ELi1ELb1EN4cute5tupleIJNS5_1CILi128EEENS7_ILi112EEES8_EEELi128ENS_6half_tEfNS_4arch4Sm80ELb0ELb0ELb0ELb1ELb0ELb0ELb1ELb1EEENS1_21CollectiveEpilogueFwdINS6_IJS8_S8_S9_EEENS6_IJNS7_ILi1EEESH_SH_EEESB_SD_Li256ELb1ELb1ELb1ELb0EEENS1_36VarlenDynamicPersistentTileSchedulerILi128ELi112ELi256ELi256ELb1ELb1ELb0ELb0ELb1ELb1EEEEEEEEEvNT_6ParamsE --------------------------
	.section	.text._ZN7cutlass13device_kernelIN5flash19enable_sm80_to_sm89INS1_16FlashAttnFwdSm80INS1_25CollectiveMainloopFwdSm80ILi8ELi1ELb1EN4cute5tupleIJNS5_1CILi128EEENS7_ILi112EEES8_EEELi128ENS_6half_tEfNS_4arch4Sm80ELb0ELb0ELb0ELb1ELb0ELb0ELb1ELb1EEENS1_21CollectiveEpilogueFwdINS6_IJS8_S8_S9_EEENS6_IJNS7_ILi1EEESH_SH_EEESB_SD_Li256ELb1ELb1ELb1ELb0EEENS1_36VarlenDynamicPersistentTileSchedulerILi128ELi112ELi256ELi256ELb1ELb1ELb0ELb0ELb1ELb1EEEEEEEEEvNT_6ParamsE,"ax",@progbits
	.align	128
.text._ZN7cutlass13device_kernelIN5flash19enable_sm80_to_sm89INS1_16FlashAttnFwdSm80INS1_25CollectiveMainloopFwdSm80ILi8ELi1ELb1EN4cute5tupleIJNS5_1CILi128EEENS7_ILi112EEES8_EEELi128ENS_6half_tEfNS_4arch4Sm80ELb0ELb0ELb0ELb1ELb0ELb0ELb1ELb1EEENS1_21CollectiveEpilogueFwdINS6_IJS8_S8_S9_EEENS6_IJNS7_ILi1EEESH_SH_EEESB_SD_Li256ELb1ELb1ELb1ELb0EEENS1_36VarlenDynamicPersistentTileSchedulerILi128ELi112ELi256ELi256ELb1ELb1ELb0ELb0ELb1ELb1EEEEEEEEEvNT_6ParamsE:
        .type           _ZN7cutlass13device_kernelIN5flash19enable_sm80_to_sm89INS1_16FlashAttnFwdSm80INS1_25CollectiveMainloopFwdSm80ILi8ELi1ELb1EN4cute5tupleIJNS5_1CILi128EEENS7_ILi112EEES8_EEELi128ENS_6half_tEfNS_4arch4Sm80ELb0ELb0ELb0ELb1ELb0ELb0ELb1ELb1EEENS1_21CollectiveEpilogueFwdINS6_IJS8_S8_S9_EEENS6_IJNS7_ILi1EEESH_SH_EEESB_SD_Li256ELb1ELb1ELb1ELb0EEENS1_36VarlenDynamicPersistentTileSchedulerILi128ELi112ELi256ELi256ELb1ELb1ELb0ELb0ELb1ELb1EEEEEEEEEvNT_6ParamsE,@function
        .size           _ZN7cutlass13device_kernelIN5flash19enable_sm80_to_sm89INS1_16FlashAttnFwdSm80INS1_25CollectiveMainloopFwdSm80ILi8ELi1ELb1EN4cute5tupleIJNS5_1CILi128EEENS7_ILi112EEES8_EEELi128ENS_6half_tEfNS_4arch4Sm80ELb0ELb0ELb0ELb1ELb0ELb0ELb1ELb1EEENS1_21CollectiveEpilogueFwdINS6_IJS8_S8_S9_EEENS6_IJNS7_ILi1EEESH_SH_EEESB_SD_Li256ELb1ELb1ELb1ELb0EEENS1_36VarlenDynamicPersistentTileSchedulerILi128ELi112ELi256ELi256ELb1ELb1ELb0ELb0ELb1ELb1EEEEEEEEEvNT_6ParamsE,(.L_x_16 - _ZN7cutlass13device_kernelIN5flash19enable_sm80_to_sm89INS1_16FlashAttnFwdSm80INS1_25CollectiveMainloopFwdSm80ILi8ELi1ELb1EN4cute5tupleIJNS5_1CILi128EEENS7_ILi112EEES8_EEELi128ENS_6half_tEfNS_4arch4Sm80ELb0ELb0ELb0ELb1ELb0ELb0ELb1ELb1EEENS1_21CollectiveEpilogueFwdINS6_IJS8_S8_S9_EEENS6_IJNS7_ILi1EEESH_SH_EEESB_SD_Li256ELb1ELb1ELb1ELb0EEENS1_36VarlenDynamicPersistentTileSchedulerILi128ELi112ELi256ELi256ELb1ELb1ELb0ELb0ELb1ELb1EEEEEEEEEvNT_6ParamsE)
        .other          _ZN7cutlass13device_kernelIN5flash19enable_sm80_to_sm89INS1_16FlashAttnFwdSm80INS1_25CollectiveMainloopFwdSm80ILi8ELi1ELb1EN4cute5tupleIJNS5_1CILi128EEENS7_ILi112EEES8_EEELi128ENS_6half_tEfNS_4arch4Sm80ELb0ELb0ELb0ELb1ELb0ELb0ELb1ELb1EEENS1_21CollectiveEpilogueFwdINS6_IJS8_S8_S9_EEENS6_IJNS7_ILi1EEESH_SH_EEESB_SD_Li256ELb1ELb1ELb1ELb0EEENS1_36VarlenDynamicPersistentTileSchedulerILi128ELi112ELi256ELi256ELb1ELb1ELb0ELb0ELb1ELb1EEEEEEEEEvNT_6ParamsE,@"STO_CUDA_ENTRY STV_DEFAULT"
_ZN7cutlass13device_kernelIN5flash19enable_sm80_to_sm89INS1_16FlashAttnFwdSm80INS1_25CollectiveMainloopFwdSm80ILi8ELi1ELb1EN4cute5tupleIJNS5_1CILi128EEENS7_ILi112EEES8_EEELi128ENS_6half_tEfNS_4arch4Sm80ELb0ELb0ELb0ELb1ELb0ELb0ELb1ELb1EEENS1_21CollectiveEpilogueFwdINS6_IJS8_S8_S9_EEENS6_IJNS7_ILi1EEESH_SH_EEESB_SD_Li256ELb1ELb1ELb1ELb0EEENS1_36VarlenDynamicPersistentTileSchedulerILi128ELi112ELi256ELi256ELb1ELb1ELb0ELb0ELb1ELb1EEEEEEEEEvNT_6ParamsE:
[----:B------:R-:W-:Y:S01]  /*0000*/  LDC R1, c[0x0][0x37c] ;  /* 0x0000df00ff017b82 */ /* 0x000fe20000000800 */
[----:B------:R-:W-:Y:S05]  /*0010*/  EXIT ;  /* 0x000000000000794d */ /* 0x000fea0003800000 */
.L_x_4:
        /* <DEDUP_REMOVED lines=14> */
.L_x_16:


//--------------------- .text._ZN7cutlass13device_kernelIN5flash19enable_sm80_to_sm89INS1_16FlashAttnFwdSm80INS1_25CollectiveMainloopFwdSm80ILi8ELi1ELb1EN4cute5tupleIJNS5_1CILi128EEENS7_ILi112EEES8_EEELi128ENS_6half_tEfNS_4arch4Sm80ELb0ELb0ELb0ELb1ELb0ELb1ELb1ELb1EEENS1_21CollectiveEpilogueFwdINS6_IJS8_S8_S9_EEENS6_IJNS7_ILi1EEESH_SH_EEESB_SD_Li256ELb1ELb1ELb1ELb0EEENS1_36VarlenDynamicPersistentTileSchedulerILi128ELi112ELi256ELi256ELb1ELb1ELb0ELb0ELb1ELb1EEEEEEEEEvNT_6ParamsE --------------------------
	.section	.text._ZN7cutlass13device_kernelIN5flash19enable_sm80_to_sm89INS1_16FlashAttnFwdSm80INS1_25CollectiveMainloopFwdSm80ILi8ELi1ELb1EN4cute5tupleIJNS5_1CILi128EEENS7_ILi112EEES8_EEELi128ENS_6half_tEfNS_4arch4Sm80ELb0ELb0ELb0ELb1ELb0ELb1ELb1ELb1EEENS1_21CollectiveEpilogueFwdINS6_IJS8_S8_S9_EEENS6_IJNS7_ILi1EEESH_SH_EEESB_SD_Li256ELb1ELb1ELb1ELb0EEENS1_36VarlenDynamicPersistentTileSchedulerILi128ELi112ELi256ELi256ELb1ELb1ELb0ELb0ELb1ELb1EEEEEEEEEvNT_6ParamsE,"ax",@progbits
	.align	128
.text._ZN7cutlass13device_kernelIN5flash19enable_sm80_to_sm89INS1_16FlashAttnFwdSm80INS1_25CollectiveMainloopFwdSm80ILi8ELi1ELb1EN4cute5tupleIJNS5_1CILi128EEENS7_ILi112EEES8_EEELi128ENS_6half_tEfNS_4arch4Sm80ELb0ELb0ELb0ELb1ELb0ELb1ELb1ELb1EEENS1_21CollectiveEpilogueFwdINS6_IJS8_S8_S9_EEENS6_IJNS7_ILi1EEESH_SH_EEESB_SD_Li256ELb1ELb1ELb1ELb0EEENS1_36VarlenDynamicPersistentTileSchedulerILi128ELi112ELi256ELi256ELb1ELb1ELb0ELb0ELb1ELb1EEEEEEEEEvNT_6ParamsE:
        .type           _ZN7cutlass13device_kernelIN5flash19enable_sm80_to_sm89INS1_16FlashAttnFwdSm80INS1_25CollectiveMainloopFwdSm80ILi8ELi1ELb1EN4cute5tupleIJNS5_1CILi128EEENS7_ILi112EEES8_EEELi128ENS_6half_tEfNS_4arch4Sm80ELb0ELb0ELb0ELb1ELb0ELb1ELb1ELb1EEENS1_21CollectiveEpilogueFwdINS6_IJS8_S8_S9_EEENS6_IJNS7_ILi1EEESH_SH_EEESB_SD_Li256ELb1ELb1ELb1ELb0EEENS1_36VarlenDynamicPersistentTileSchedulerILi128ELi112ELi256ELi256ELb1ELb1ELb0ELb0ELb1ELb1EEEEEEEEEvNT_6ParamsE,@function
        .size           _ZN7cutlass13device_kernelIN5flash19enable_sm80_to_sm89INS1_16FlashAttnFwdSm80INS1_25CollectiveMainloopFwdSm80ILi8ELi1ELb1EN4cute5tupleIJNS5_1CILi128EEENS7_ILi112EEES8_EEELi128ENS_6half_tEfNS_4arch4Sm80ELb0ELb0ELb0ELb1ELb0ELb1ELb1ELb1EEENS1_21CollectiveEpilogueFwdINS6_IJS8_S8_S9_EEENS6_IJNS7_ILi1EEESH_SH_EEESB_SD_Li256ELb1ELb1ELb1ELb0EEENS1_36VarlenDynamicPersistentTileSchedulerILi128ELi112ELi256ELi256ELb1ELb1ELb0ELb0ELb1ELb1EEEEEEEEEvNT_6ParamsE,(.L_x_17 - _ZN7cutlass13device_kernelIN5flash19enable_sm80_to_sm89INS1_16FlashAttnFwdSm80INS1_25CollectiveMainloopFwdSm80ILi8ELi1ELb1EN4cute5tupleIJNS5_1CILi128EEENS7_ILi112EEES8_EEELi128ENS_6half_tEfNS_4arch4Sm80ELb0ELb0ELb0ELb1ELb0ELb1ELb1ELb1EEENS1_21CollectiveEpilogueFwdINS6_IJS8_S8_S9_EEENS6_IJNS7_ILi1EEESH_SH_EEESB_SD_Li256ELb1ELb1ELb1ELb0EEENS1_36VarlenDynamicPersistentTileSchedulerILi128ELi112ELi256ELi256ELb1ELb1ELb0ELb0ELb1ELb1EEEEEEEEEvNT_6ParamsE)
        .other          _ZN7cutlass13device_kernelIN5flash19enable_sm80_to_sm89INS1_16FlashAttnFwdSm80INS1_25CollectiveMainloopFwdSm80ILi8ELi1ELb1EN4cute5tupleIJNS5_1CILi128EEENS7_ILi112EEES8_EEELi128ENS_6half_tEfNS_4arch4Sm80ELb0ELb0ELb0ELb1ELb0ELb1ELb1ELb1EEENS1_21CollectiveEpilogueFwdINS6_IJS8_S8_S9_EEENS6_IJNS7_ILi1EEESH_SH_EEESB_SD_Li256ELb1ELb1ELb1ELb0EEENS1_36VarlenDynamicPersistentTileSchedulerILi128ELi112ELi256ELi256ELb1ELb1ELb0ELb0ELb1ELb1EEEEEEEEEvNT_6ParamsE,@"STO_CUDA_ENTRY STV_DEFAULT"
_ZN7cutlass13device_kernelIN5flash19enable_sm80_to_sm89INS1_16FlashAttnFwdSm80INS1_25CollectiveMainloopFwdSm80ILi8ELi1ELb1EN4cute5tupleIJNS5_1CILi128EEENS7_ILi112EEES8_EEELi128ENS_6half_tEfNS_4arch4Sm80ELb0ELb0ELb0ELb1ELb0ELb1ELb1ELb1EEENS1_21CollectiveEpilogueFwdINS6_IJS8_S8_S9_EEENS6_IJNS7_ILi1EEESH_SH_EEESB_SD_Li256ELb1ELb1ELb1ELb0EEENS1_36VarlenDynamicPersistentTileSchedulerILi128ELi112ELi256ELi256ELb1ELb1ELb0ELb0ELb1ELb1EEEEEEEEEvNT_6ParamsE:
[----:B------:R-:W-:Y:S01]  /*0000*/  LDC R1, c[0x0][0x37c] ;  /* 0x0000df00ff017b82 */ /* 0x000fe20000000800 */
[----:B------:R-:W-:Y:S05]  /*0010*/  EXIT ;  /* 0x000000000000794d */ /* 0x000fea0003800000 */
.L_x_5:
        /* <DEDUP_REMOVED lines=14> */
.L_x_17:


//--------------------- .text._ZN7cutlass13device_kernelIN5flash19enable_sm80_to_sm89INS1_16FlashAttnFwdSm80INS1_25CollectiveMainloopFwdSm80ILi4ELi1ELb0EN4cute5tupleIJNS5_1CILi128EEENS7_ILi48EEES8_EEELi128ENS_6half_tEfNS_4arch4Sm80ELb0ELb1ELb0ELb0ELb0ELb0ELb1ELb1EEENS1_21CollectiveEpilogueFwdINS6_IJS8_S8_S9_EEENS6_IJNS7_ILi1EEESH_SH_EEESB_SD_Li128ELb0ELb1ELb1ELb0EEENS1_19SingleTileSchedulerILb0ELb1ELb1ELi128EEEEEEEEEvNT_6ParamsE --------------------------
	.section	.text._ZN7cutlass13device_kernelIN5flash19enable_sm80_to_sm89INS1_16FlashAttnFwdSm80INS1_25CollectiveMainloopFwdSm80ILi4ELi1ELb0EN4cute5tupleIJNS5_1CILi128EEENS7_ILi48EEES8_EEELi128ENS_6half_tEfNS_4arch4Sm80ELb0ELb1ELb0ELb0ELb0ELb0ELb1ELb1EEENS1_21CollectiveEpilogueFwdINS6_IJS8_S8_S9_EEENS6_IJNS7_ILi1EEESH_SH_EEESB_SD_Li128ELb0ELb1ELb1ELb0EEENS1_19SingleTileSchedulerILb0ELb1ELb1ELi128EEEEEEEEEvNT_6ParamsE,"ax",@progbits
	.align	128
.text._ZN7cutlass13device_kernelIN5flash19enable_sm80_to_sm89INS1_16FlashAttnFwdSm80INS1_25CollectiveMainloopFwdSm80ILi4ELi1ELb0EN4cute5tupleIJNS5_1CILi128EEENS7_ILi48EEES8_EEELi128ENS_6half_tEfNS_4arch4Sm80ELb0ELb1ELb0ELb0ELb0ELb0ELb1ELb1EEENS1_21CollectiveEpilogueFwdINS6_IJS8_S8_S9_EEENS6_IJNS7_ILi1EEESH_SH_EEESB_SD_Li128ELb0ELb1ELb1ELb0EEENS1_19SingleTileSchedulerILb0ELb1ELb1ELi128EEEEEEEEEvNT_6ParamsE:
        .type           _ZN7cutlass13device_kernelIN5flash19enable_sm80_to_sm89INS1_16FlashAttnFwdSm80INS1_25CollectiveMainloopFwdSm80ILi4ELi1ELb0EN4cute5tupleIJNS5_1CILi128EEENS7_ILi48EEES8_EEELi128ENS_6half_tEfNS_4arch4Sm80ELb0ELb1ELb0ELb0ELb0ELb0ELb1ELb1EEENS1_21CollectiveEpilogueFwdINS6_IJS8_S8_S9_EEENS6_IJNS7_ILi1EEESH_SH_EEESB_SD_Li128ELb0ELb1ELb1ELb0EEENS1_19SingleTileSchedulerILb0ELb1ELb1ELi128EEEEEEEEEvNT_6ParamsE,@function
        .size           _ZN7cutlass13device_kernelIN5flash19enable_sm80_to_sm89INS1_16FlashAttnFwdSm80INS1_25CollectiveMainloopFwdSm80ILi4ELi1ELb0EN4cute5tupleIJNS5_1CILi128EEENS7_ILi48EEES8_EEELi128ENS_6half_tEfNS_4arch4Sm80ELb0ELb1ELb0ELb0ELb0ELb0ELb1ELb1EEENS1_21CollectiveEpilogueFwdINS6_IJS8_S8_S9_EEENS6_IJNS7_ILi1EEESH_SH_EEESB_SD_Li128ELb0ELb1ELb1ELb0EEENS1_19SingleTileSchedulerILb0ELb1ELb1ELi128EEEEEEEEEvNT_6ParamsE,(.L_x_18 - _ZN7cutlass13device_kernelIN5flash19enable_sm80_to_sm89INS1_16FlashAttnFwdSm80INS1_25CollectiveMainloopFwdSm80ILi4ELi1ELb0EN4cute5tupleIJNS5_1CILi128EEENS7_ILi48EEES8_EEELi128ENS_6half_tEfNS_4arch4Sm80ELb0ELb1ELb0ELb0ELb0ELb0ELb1ELb1EEENS1_21CollectiveEpilogueFwdINS6_IJS8_S8_S9_EEENS6_IJNS7_ILi1EEESH_SH_EEESB_SD_Li128ELb0ELb1ELb1ELb0EEENS1_19SingleTileSchedulerILb0ELb1ELb1ELi128EEEEEEEEEvNT_6ParamsE)
        .other          _ZN7cutlass13device_kernelIN5flash19enable_sm80_to_sm89INS1_16FlashAttnFwdSm80INS1_25CollectiveMainloopFwdSm80ILi4ELi1ELb0EN4cute5tupleIJNS5_1CILi128EEENS7_ILi48EEES8_EEELi128ENS_6half_tEfNS_4arch4Sm80ELb0ELb1ELb0ELb0ELb0ELb0ELb1ELb1EEENS1_21CollectiveEpilogueFwdINS6_IJS8_S8_S9_EEENS6_IJNS7_ILi1EEESH_SH_EEESB_SD_Li128ELb0ELb1ELb1ELb0EEENS1_19SingleTileSchedulerILb0ELb1ELb1ELi128EEEEEEEEEvNT_6ParamsE,@"STO_CUDA_ENTRY STV_DEFAULT"
_ZN7cutlass13device_kernelIN5flash19enable_sm80_to_sm89INS1_16FlashAttnFwdSm80INS1_25CollectiveMainloopFwdSm80ILi4ELi1ELb0EN4cute5tupleIJNS5_1CILi128EEENS7_ILi48EEES8_EEELi128ENS_6half_tEfNS_4arch4Sm80ELb0ELb1ELb0ELb0ELb0ELb0ELb1ELb1EEENS1_21CollectiveEpilogueFwdINS6_IJS8_S8_S9_EEENS6_IJNS7_ILi1EEESH_SH_EEESB_SD_Li128ELb0ELb1ELb1ELb0EEENS1_19SingleTileSchedulerILb0ELb1ELb1ELi128EEEEEEEEEvNT_6ParamsE:
[----:B------:R-:W-:Y:S01]  /*0000*/  LDC R1, c[0x0][0x37c] ;  /* 0x0000df00ff017b82 */ /* 0x000fe20000000800 */
[----:B------:R-:W-:Y:S05]  /*0010*/  EXIT ;  /* 0x000000000000794d */ /* 0x000fea0003800000 */
.L_x_6:
        /* <DEDUP_REMOVED lines=14> */
.L_x_18:


//--------------------- .text._ZN7cutlass13device_kernelIN5flash19enable_sm80_to_sm89INS1_16FlashAttnFwdSm80INS1_25CollectiveMainloopFwdSm80ILi8ELi1ELb1EN4cute5tupleIJNS5_1CILi128EEENS7_ILi96EEES8_EEELi128ENS_6half_tEfNS_4arch4Sm80ELb0ELb1ELb0ELb1ELb0ELb0ELb1ELb1EEENS1_21CollectiveEpilogueFwdINS6_IJS8_S8_S9_EEENS6_IJNS7_ILi1EEESH_SH_EEESB_SD_Li256ELb1ELb1ELb1ELb0EEENS1_36VarlenDynamicPersistentTileSchedulerILi128ELi96ELi256ELi256ELb1ELb1ELb0ELb1ELb0ELb1EEEEEEEEEvNT_6ParamsE --------------------------
	.section	.text._ZN7cutlass13device_kernelIN5flash19enable_sm80_to_sm89INS1_16FlashAttnFwdSm80INS1_25CollectiveMainloopFwdSm80ILi8ELi1ELb1EN4cute5tupleIJNS5_1CILi128EEENS7_ILi96EEES8_EEELi128ENS_6half_tEfNS_4arch4Sm80ELb0ELb1ELb0ELb1ELb0ELb0ELb1ELb1EEENS1_21CollectiveEpilogueFwdINS6_IJS8_S8_S9_EEENS6_IJNS7_ILi1EEESH_SH_EEESB_SD_Li256ELb1ELb1ELb1ELb0EEENS1_36VarlenDynamicPersistentTileSchedulerILi128ELi96ELi256ELi256ELb1ELb1ELb0ELb1ELb0ELb1EEEEEEEEEvNT_6ParamsE,"ax",@progbits
	.align	128
.text._ZN7cutlass13device_kernelIN5flash19enable_sm80_to_sm89INS1_16FlashAttnFwdSm80INS1_25CollectiveMainloopFwdSm80ILi8ELi1ELb1EN4cute5tupleIJNS5_1CILi128EEENS7_ILi96EEES8_EEELi128ENS_6half_tEfNS_4arch4Sm80ELb0ELb1ELb0ELb1ELb0ELb0ELb1ELb1EEENS1_21CollectiveEpilogueFwdINS6_IJS8_S8_S9_EEENS6_IJNS7_ILi1EEESH_SH_EEESB_SD_Li256ELb1ELb1ELb1ELb0EEENS1_36VarlenDynamicPersistentTileSchedulerILi128ELi96ELi256ELi256ELb1ELb1ELb0ELb1ELb0ELb1EEEEEEEEEvNT_6ParamsE:
        .type           _ZN7cutlass13device_kernelIN5flash19enable_sm80_to_sm89INS1_16FlashAttnFwdSm80INS1_25CollectiveMainloopFwdSm80ILi8ELi1ELb1EN4cute5tupleIJNS5_1CILi128EEENS7_ILi96EEES8_EEELi128ENS_6half_tEfNS_4arch4Sm80ELb0ELb1ELb0ELb1ELb0ELb0ELb1ELb1EEENS1_21CollectiveEpilogueFwdINS6_IJS8_S8_S9_EEENS6_IJNS7_ILi1EEESH_SH_EEESB_SD_Li256ELb1ELb1ELb1ELb0EEENS1_36VarlenDynamicPersistentTileSchedulerILi128ELi96ELi256ELi256ELb1ELb1ELb0ELb1ELb0ELb1EEEEEEEEEvNT_6ParamsE,@function
        .size           _ZN7cutlass13device_kernelIN5flash19enable_sm80_to_sm89INS1_16FlashAttnFwdSm80INS1_25CollectiveMainloopFwdSm80ILi8ELi1ELb1EN4cute5tupleIJNS5_1CILi128EEENS7_ILi96EEES8_EEELi128ENS_6half_tEfNS_4arch4Sm80ELb0ELb1ELb0ELb1ELb0ELb0ELb1ELb1EEENS1_21CollectiveEpilogueFwdINS6_IJS8_S8_S9_EEENS6_IJNS7_ILi1EEESH_SH_EEESB_SD_Li256ELb1ELb1ELb1ELb0EEENS1_36VarlenDynamicPersistentTileSchedulerILi128ELi96ELi256ELi256ELb1ELb1ELb0ELb1ELb0ELb1EEEEEEEEEvNT_6ParamsE,(.L_x_19 - _ZN7cutlass13device_kernelIN5flash19enable_sm80_to_sm89INS1_16FlashAttnFwdSm80INS1_25CollectiveMainloopFwdSm80ILi8ELi1ELb1EN4cute5tupleIJNS5_1CILi128EEENS7_ILi96EEES8_EEELi128ENS_6half_tEfNS_4arch4Sm80ELb0ELb1ELb0ELb1ELb0ELb0ELb1ELb1EEENS1_21CollectiveEpilogueFwdINS6_IJS8_S8_S9_EEENS6_IJNS7_ILi1EEESH_SH_EEESB_SD_Li256ELb1ELb1ELb1ELb0EEENS1_36VarlenDynamicPersistentTileSchedulerILi128ELi96ELi256ELi256ELb1ELb1ELb0ELb1ELb0ELb1EEEEEEEEEvNT_6ParamsE)
        .other          _ZN7cutlass13device_kernelIN5flash19enable_sm80_to_sm89INS1_16FlashAttnFwdSm80INS1_25CollectiveMainloopFwdSm80ILi8ELi1ELb1EN4cute5tupleIJNS5_1CILi128EEENS7_ILi96EEES8_EEELi128ENS_6half_tEfNS_4arch4Sm80ELb0ELb1ELb0ELb1ELb0ELb0ELb1ELb1EEENS1_21CollectiveEpilogueFwdINS6_IJS8_S8_S9_EEENS6_IJNS7_ILi1EEESH_SH_EEESB_SD_Li256ELb1ELb1ELb1ELb0EEENS1_36VarlenDynamicPersistentTileSchedulerILi128ELi96ELi256ELi256ELb1ELb1ELb0ELb1ELb0ELb1EEEEEEEEEvNT_6ParamsE,@"STO_CUDA_ENTRY STV_DEFAULT"
_ZN7cutlass13device_kernelIN5flash19enable_sm80_to_sm89INS1_16FlashAttnFwdSm80INS1_25CollectiveMainloopFwdSm80ILi8ELi1ELb1EN4cute5tupleIJNS5_1CILi128EEENS7_ILi96EEES8_EEELi128ENS_6half_tEfNS_4arch4Sm80ELb0ELb1ELb0ELb1ELb0ELb0ELb1ELb1EEENS1_21CollectiveEpilogueFwdINS6_IJS8_S8_S9_EEENS6_IJNS7_ILi1EEESH_SH_EEESB_SD_Li256ELb1ELb1ELb1ELb0EEENS1_36VarlenDynamicPersistentTileSchedulerILi128ELi96ELi256ELi256ELb1ELb1ELb0ELb1ELb0ELb1EEEEEEEEEvNT_6ParamsE:
[----:B------:R-:W-:Y:S01]  /*0000*/  LDC R1, c[0x0][0x37c] ;  /* 0x0000df00ff017b82 */ /* 0x000fe20000000800 */
[----:B------:R-:W-:Y:S05]  /*0010*/  EXIT ;  /* 0x000000000000794d */ /* 0x000fea0003800000 */
.L_x_7:
        /* <DEDUP_REMOVED lines=14> */
.L_x_19:


//--------------------- .text._ZN7cutlass13device_kernelIN5flash19enable_sm80_to_sm89INS1_16FlashAttnFwdSm80INS1_25CollectiveMainloopFwdSm80ILi8ELi1ELb1EN4cute5tupleIJNS5_1CILi128EEENS7_ILi96EEES8_EEELi128ENS_6half_tEfNS_4arch4Sm80ELb0ELb1ELb0ELb1ELb0ELb1ELb1ELb1EEENS1_21CollectiveEpilogueFwdINS6_IJS8_S8_S9_EEENS6_IJNS7_ILi1EEESH_SH_EEESB_SD_Li256ELb1ELb1ELb1ELb0EEENS1_36VarlenDynamicPersistentTileSchedulerILi128ELi96ELi256ELi256ELb1ELb1ELb0ELb1ELb0ELb1EEEEEEEEEvNT_6ParamsE --------------------------
	.section	.text._ZN7cutlass13device_kernelIN5flash19enable_sm80_to_sm89INS1_16FlashAttnFwdSm80INS1_25CollectiveMainloopFwdSm80ILi8ELi1ELb1EN4cute5tupleIJNS5_1CILi128EEENS7_ILi96EEES8_EEELi128ENS_6half_tEfNS_4arch4Sm80ELb0ELb1ELb0ELb1ELb0ELb1ELb1ELb1EEENS1_21CollectiveEpilogueFwdINS6_IJS8_S8_S9_EEENS6_IJNS7_ILi1EEESH_SH_EEESB_SD_Li256ELb1ELb1ELb1ELb0EEENS1_36VarlenDynamicPersistentTileSchedulerILi128ELi96ELi256ELi256ELb1ELb1ELb0ELb1ELb0ELb1EEEEEEEEEvNT_6ParamsE,"ax",@progbits
	.align	128
.text._ZN7cutlass13device_kernelIN5flash19enable_sm80_to_sm89INS1_16FlashAttnFwdSm80INS1_25CollectiveMainloopFwdSm80ILi8ELi1ELb1EN4cute5tupleIJNS5_1CILi128EEENS7_ILi96EEES8_EEELi128ENS_6half_tEfNS_4arch4Sm80ELb0ELb1ELb0ELb1ELb0ELb1ELb1ELb1EEENS1_21CollectiveEpilogueFwdINS6_IJS8_S8_S9_EEENS6_IJNS7_ILi1EEESH_SH_EEESB_SD_Li256ELb1ELb1ELb1ELb0EEENS1_36VarlenDynamicPersistentTileSchedulerILi128ELi96ELi256ELi256ELb1ELb1ELb0ELb1ELb0ELb1EEEEEEEEEvNT_6ParamsE:
        .type           _ZN7cutlass13device_kernelIN5flash19enable_sm80_to_sm89INS1_16FlashAttnFwdSm80INS1_25CollectiveMainloopFwdSm80ILi8ELi1ELb1EN4cute5tupleIJNS5_1CILi128EEENS7_ILi96EEES8_EEELi128ENS_6half_tEfNS_4arch4Sm80ELb0ELb1ELb0ELb1ELb0ELb1ELb1ELb1EEENS1_21CollectiveEpilogueFwdINS6_IJS8_S8_S9_EEENS6_IJNS7_ILi1EEESH_SH_EEESB_SD_Li256ELb1ELb1ELb1ELb0EEENS1_36VarlenDynamicPersistentTileSchedulerILi128ELi96ELi256ELi256ELb1ELb1ELb0ELb1ELb0ELb1EEEEEEEEEvNT_6ParamsE,@function
        .size           _ZN7cutlass13device_kernelIN5flash19enable_sm80_to_sm89INS1_16FlashAttnFwdSm80INS1_25CollectiveMainloopFwdSm80ILi8ELi1ELb1EN4cute5tupleIJNS5_1CILi128EEENS7_ILi96EEES8_EEELi128ENS_6half_tEfNS_4arch4Sm80ELb0ELb1ELb0ELb1ELb0ELb1ELb1ELb1EEENS1_21CollectiveEpilogueFwdINS6_IJS8_S8_S9_EEENS6_IJNS7_ILi1EEESH_SH_EEESB_SD_Li256ELb1ELb1ELb1ELb0EEENS1_36VarlenDynamicPersistentTileSchedulerILi128ELi96ELi256ELi256ELb1ELb1ELb0ELb1ELb0ELb1EEEEEEEEEvNT_6ParamsE,(.L_x_20 - _ZN7cutlass13device_kernelIN5flash19enable_sm80_to_sm89INS1_16FlashAttnFwdSm80INS1_25CollectiveMainloopFwdSm80ILi8ELi1ELb1EN4cute5tupleIJNS5_1CILi128EEENS7_ILi96EEES8_EEELi128ENS_6half_tEfNS_4arch4Sm80ELb0ELb1ELb0ELb1ELb0ELb1ELb1ELb1EEENS1_21CollectiveEpilogueFwdINS6_IJS8_S8_S9_EEENS6_IJNS7_ILi1EEESH_SH_EEESB_SD_Li256ELb1ELb1ELb1ELb0EEENS1_36VarlenDynamicPersistentTileSchedulerILi128ELi96ELi256ELi256ELb1ELb1ELb0ELb1ELb0ELb1EEEEEEEEEvNT_6ParamsE)
        .other          _ZN7cutlass13device_kernelIN5flash19enable_sm80_to_sm89INS1_16FlashAttnFwdSm80INS1_25CollectiveMainloopFwdSm80ILi8ELi1ELb1EN4cute5tupleIJNS5_1CILi128EEENS7_ILi96EEES8_EEELi128ENS_6half_tEfNS_4arch4Sm80ELb0ELb1ELb0ELb1ELb0ELb1ELb1ELb1EEENS1_21CollectiveEpilogueFwdINS6_IJS8_S8_S9_EEENS6_IJNS7_ILi1EEESH_SH_EEESB_SD_Li256ELb1ELb1ELb1ELb0EEENS1_36VarlenDynamicPersistentTileSchedulerILi128ELi96ELi256ELi256ELb1ELb1ELb0ELb1ELb0ELb1EEEEEEEEEvNT_6ParamsE,@"STO_CUDA_ENTRY STV_DEFAULT"
_ZN7cutlass13device_kernelIN5flash19enable_sm80_to_sm89INS1_16FlashAttnFwdSm80INS1_25CollectiveMainloopFwdSm80ILi8ELi1ELb1EN4cute5tupleIJNS5_1CILi128EEENS7_ILi96EEES8_EEELi128ENS_6half_tEfNS_4arch4Sm80ELb0ELb1ELb0ELb1ELb0ELb1ELb1ELb1EEENS1_21CollectiveEpilogueFwdINS6_IJS8_S8_S9_EEENS6_IJNS7_ILi1EEESH_SH_EEESB_SD_Li256ELb1ELb1ELb1ELb0EEENS1_36VarlenDynamicPersistentTileSchedulerILi128ELi96ELi256ELi256ELb1ELb1ELb0ELb1ELb0ELb1EEEEEEEEEvNT_6ParamsE:
[----:B------:R-:W-:Y:S01]  /*0000*/  LDC R1, c[0x0][0x37c] ;  /* 0x0000df00ff017b82 */ /* 0x000fe20000000800 */
[----:B------:R-:W-:Y:S05]  /*0010*/  EXIT ;  /* 0x000000000000794d */ /* 0x000fea0003800000 */
.L_x_8:
        /* <DEDUP_REMOVED lines=14> */
.L_x_20:


//--------------------- .text._ZN7cutlass13device_kernelIN5flash19enable_sm80_to_sm89INS1_16FlashAttnFwdSm80INS1_25CollectiveMainloopFwdSm80ILi4ELi1ELb0EN4cute5tupleIJNS5_1CILi128EEENS7_ILi64EEES8_EEELi128ENS_6half_tEfNS_4arch4Sm80ELb1ELb0ELb0ELb0ELb0ELb0ELb1ELb1EEENS1_21CollectiveEpilogueFwdINS6_IJS8_S8_S9_EEENS6_IJNS7_ILi1EEESH_SH_EEESB_SD_Li128ELb0ELb1ELb1ELb0EEENS1_30DynamicPersistentTileSchedulerILi128ELi128ELb1ELb1ELb0EEEEEEEEEvNT_6ParamsE --------------------------
	.section	.text._ZN7cutlass13device_kernelIN5flash19enable_sm80_to_sm89INS1_16FlashAttnFwdSm80INS1_25CollectiveMainloopFwdSm80ILi4ELi1ELb0EN4cute5tupleIJNS5_1CILi128EEENS7_ILi64EEES8_EEELi128ENS_6half_tEfNS_4arch4Sm80ELb1ELb0ELb0ELb0ELb0ELb0ELb1ELb1EEENS1_21CollectiveEpilogueFwdINS6_IJS8_S8_S9_EEENS6_IJNS7_ILi1EEESH_SH_EEESB_SD_Li128ELb0ELb1ELb1ELb0EEENS1_30DynamicPersistentTileSchedulerILi128ELi128ELb1ELb1ELb0EEEEEEEEEvNT_6ParamsE,"ax",@progbits
	.align	128
.text._ZN7cutlass13device_kernelIN5flash19enable_sm80_to_sm89INS1_16FlashAttnFwdSm80INS1_25CollectiveMainloopFwdSm80ILi4ELi1ELb0EN4cute5tupleIJNS5_1CILi128EEENS7_ILi64EEES8_EEELi128ENS_6half_tEfNS_4arch4Sm80ELb1ELb0ELb0ELb0ELb0ELb0ELb1ELb1EEENS1_21CollectiveEpilogueFwdINS6_IJS8_S8_S9_EEENS6_IJNS7_ILi1EEESH_SH_EEESB_SD_Li128ELb0ELb1ELb1ELb0EEENS1_30DynamicPersistentTileSchedulerILi128ELi128ELb1ELb1ELb0EEEEEEEEEvNT_6ParamsE:
        .type           _ZN7cutlass13device_kernelIN5flash19enable_sm80_to_sm89INS1_16FlashAttnFwdSm80INS1_25CollectiveMainloopFwdSm80ILi4ELi1ELb0EN4cute5tupleIJNS5_1CILi128EEENS7_ILi64EEES8_EEELi128ENS_6half_tEfNS_4arch4Sm80ELb1ELb0ELb0ELb0ELb0ELb0ELb1ELb1EEENS1_21CollectiveEpilogueFwdINS6_IJS8_S8_S9_EEENS6_IJNS7_ILi1EEESH_SH_EEESB_SD_Li128ELb0ELb1ELb1ELb0EEENS1_30DynamicPersistentTileSchedulerILi128ELi128ELb1ELb1ELb0EEEEEEEEEvNT_6ParamsE,@function
        .size           _ZN7cutlass13device_kernelIN5flash19enable_sm80_to_sm89INS1_16FlashAttnFwdSm80INS1_25CollectiveMainloopFwdSm80ILi4ELi1ELb0EN4cute5tupleIJNS5_1CILi128EEENS7_ILi64EEES8_EEELi128ENS_6half_tEfNS_4arch4Sm80ELb1ELb0ELb0ELb0ELb0ELb0ELb1ELb1EEENS1_21CollectiveEpilogueFwdINS6_IJS8_S8_S9_EEENS6_IJNS7_ILi1EEESH_SH_EEESB_SD_Li128ELb0ELb1ELb1ELb0EEENS1_30DynamicPersistentTileSchedulerILi128ELi128ELb1ELb1ELb0EEEEEEEEEvNT_6ParamsE,(.L_x_21 - _ZN7cutlass13device_kernelIN5flash19enable_sm80_to_sm89INS1_16FlashAttnFwdSm80INS1_25CollectiveMainloopFwdSm80ILi4ELi1ELb0EN4cute5tupleIJNS5_1CILi128EEENS7_ILi64EEES8_EEELi128ENS_6half_tEfNS_4arch4Sm80ELb1ELb0ELb0ELb0ELb0ELb0ELb1ELb1EEENS1_21CollectiveEpilogueFwdINS6_IJS8_S8_S9_EEENS6_IJNS7_ILi1EEESH_SH_EEESB_SD_Li128ELb0ELb1ELb1ELb0EEENS1_30DynamicPersistentTileSchedulerILi128ELi128ELb1ELb1ELb0EEEEEEEEEvNT_6ParamsE)
        .other          _ZN7cutlass13device_kernelIN5flash19enable_sm80_to_sm89INS1_16FlashAttnFwdSm80INS1_25CollectiveMainloopFwdSm80ILi4ELi1ELb0EN4cute5tupleIJNS5_1CILi128EEENS7_ILi64EEES8_EEELi128ENS_6half_tEfNS_4arch4Sm80ELb1ELb0ELb0ELb0ELb0ELb0ELb1ELb1EEENS1_21CollectiveEpilogueFwdINS6_IJS8_S8_S9_EEENS6_IJNS7_ILi1EEESH_SH_EEESB_SD_Li128ELb0ELb1ELb1ELb0EEENS1_30DynamicPersistentTileSchedulerILi128ELi128ELb1ELb1ELb0EEEEEEEEEvNT_6ParamsE,@"STO_CUDA_ENTRY STV_DEFAULT"
_ZN7cutlass13device_kernelIN5flash19enable_sm80_to_sm89INS1_16FlashAttnFwdSm80INS1_25CollectiveMainloopFwdSm80ILi4ELi1ELb0EN4cute5tupleIJNS5_1CILi128EEENS7_ILi64EEES8_EEELi128ENS_6half_tEfNS_4arch4Sm80ELb1ELb0ELb0ELb0ELb0ELb0ELb1ELb1EEENS1_21CollectiveEpilogueFwdINS6_IJS8_S8_S9_EEENS6_IJNS7_ILi1EEESH_SH_EEESB_SD_Li128ELb0ELb1ELb1ELb0EEENS1_30DynamicPersistentTileSchedulerILi128ELi128ELb1ELb1ELb0EEEEEEEEEvNT_6ParamsE:
[----:B------:R-:W-:Y:S01]  /*0000*/  LDC R1, c[0x0][0x37c] ;  /* 0x0000df00ff017b82 */ /* 0x000fe20000000800 */
[----:B------:R-:W-:Y:S05]  /*0010*/  EXIT ;  /* 0x000000000000794d */ /* 0x000fea0003800000 */
.L_x_9:
        /* <DEDUP_REMOVED lines=14> */
.L_x_21:


//--------------------- .text._ZN7cutlass13device_kernelIN5flash19enable_sm80_to_sm89INS1_16FlashAttnFwdSm80INS1_25CollectiveMainloopFwdSm80ILi8ELi1ELb1EN4cute5tupleIJNS5_1CILi128EEENS7_ILi112EEES8_EEELi128ENS_6half_tEfNS_4arch4Sm80ELb1ELb0ELb0ELb1ELb0ELb0ELb1ELb1EEENS1_21CollectiveEpilogueFwdINS6_IJS8_S8_S9_EEENS6_IJNS7_ILi1EEESH_SH_EEESB_SD_Li256ELb1ELb1ELb1ELb0EEENS1_36VarlenDynamicPersistentTileSchedulerILi128ELi112ELi256ELi256ELb1ELb1ELb0ELb1ELb1ELb1EEEEEEEEEvNT_6ParamsE --------------------------
	.section	.text._ZN7cutlass13device_kernelIN5flash19enable_sm80_to_sm89INS1_16FlashAttnFwdSm80INS1_25CollectiveMainloopFwdSm80ILi8ELi1ELb1EN4cute5tupleIJNS5_1CILi128EEENS7_ILi112EEES8_EEELi128ENS_6half_tEfNS_4arch4Sm80ELb1ELb0ELb0ELb1ELb0ELb0ELb1ELb1EEENS1_21CollectiveEpilogueFwdINS6_IJS8_S8_S9_EEENS6_IJNS7_ILi1EEESH_SH_EEESB_SD_Li256ELb1ELb1ELb1ELb0EEENS1_36VarlenDynamicPersistentTileSchedulerILi128ELi112ELi256ELi256ELb1ELb1ELb0ELb1ELb1ELb1EEEEEEEEEvNT_6ParamsE,"ax",@progbits
	.align	128
.text._ZN7cutlass13device_kernelIN5flash19enable_sm80_to_sm89INS1_16FlashAttnFwdSm80INS1_25CollectiveMainloopFwdSm80ILi8ELi1ELb1EN4cute5tupleIJNS5_1CILi128EEENS7_ILi112EEES8_EEELi128ENS_6half_tEfNS_4arch4Sm80ELb1ELb0ELb0ELb1ELb0ELb0ELb1ELb1EEENS1_21CollectiveEpilogueFwdINS6_IJS8_S8_S9_EEENS6_IJNS7_ILi1EEESH_SH_EEESB_SD_Li256ELb1ELb1ELb1ELb0EEENS1_36VarlenDynamicPersistentTileSchedulerILi128ELi112ELi256ELi256ELb1ELb1ELb0ELb1ELb1ELb1EEEEEEEEEvNT_6ParamsE:
        .type           _ZN7cutlass13device_kernelIN5flash19enable_sm80_to_sm89INS1_16FlashAttnFwdSm80INS1_25CollectiveMainloopFwdSm80ILi8ELi1ELb1EN4cute5tupleIJNS5_1CILi128EEENS7_ILi112EEES8_EEELi128ENS_6half_tEfNS_4arch4Sm80ELb1ELb0ELb0ELb1ELb0ELb0ELb1ELb1EEENS1_21CollectiveEpilogueFwdINS6_IJS8_S8_S9_EEENS6_IJNS7_ILi1EEESH_SH_EEESB_SD_Li256ELb1ELb1ELb1ELb0EEENS1_36VarlenDynamicPersistentTileSchedulerILi128ELi112ELi256ELi256ELb1ELb1ELb0ELb1ELb1ELb1EEEEEEEEEvNT_6ParamsE,@function
        .size           _ZN7cutlass13device_kernelIN5flash19enable_sm80_to_sm89INS1_16FlashAttnFwdSm80INS1_25CollectiveMainloopFwdSm80ILi8ELi1ELb1EN4cute5tupleIJNS5_1CILi128EEENS7_ILi112EEES8_EEELi128ENS_6half_tEfNS_4arch4Sm80ELb1ELb0ELb0ELb1ELb0ELb0ELb1ELb1EEENS1_21CollectiveEpilogueFwdINS6_IJS8_S8_S9_EEENS6_IJNS7_ILi1EEESH_SH_EEESB_SD_Li256ELb1ELb1ELb1ELb0EEENS1_36VarlenDynamicPersistentTileSchedulerILi128ELi112ELi256ELi256ELb1ELb1ELb0ELb1ELb1ELb1EEEEEEEEEvNT_6ParamsE,(.L_x_22 - _ZN7cutlass13device_kernelIN5flash19enable_sm80_to_sm89INS1_16FlashAttnFwdSm80INS1_25CollectiveMainloopFwdSm80ILi8ELi1ELb1EN4cute5tupleIJNS5_1CILi128EEENS7_ILi112EEES8_EEELi128ENS_6half_tEfNS_4arch4Sm80ELb1ELb0ELb0ELb1ELb0ELb0ELb1ELb1EEENS1_21CollectiveEpilogueFwdINS6_IJS8_S8_S9_EEENS6_IJNS7_ILi1EEESH_SH_EEESB_SD_Li256ELb1ELb1ELb1ELb0EEENS1_36VarlenDynamicPersistentTileSchedulerILi128ELi112ELi256ELi256ELb1ELb1ELb0ELb1ELb1ELb1EEEEEEEEEvNT_6ParamsE)
        .other          _ZN7cutlass13device_kernelIN5flash19enable_sm80_to_sm89INS1_16FlashAttnFwdSm80INS1_25CollectiveMainloopFwdSm80ILi8ELi1ELb1EN4cute5tupleIJNS5_1CILi128EEENS7_ILi112EEES8_EEELi128ENS_6half_tEfNS_4arch4Sm80ELb1ELb0ELb0ELb1ELb0ELb0ELb1ELb1EEENS1_21CollectiveEpilogueFwdINS6_IJS8_S8_S9_EEENS6_IJNS7_ILi1EEESH_SH_EEESB_SD_Li256ELb1ELb1ELb1ELb0EEENS1_36VarlenDynamicPersistentTileSchedulerILi128ELi112ELi256ELi256ELb1ELb1ELb0ELb1ELb1ELb1EEEEEEEEEvNT_6ParamsE,@"STO_CUDA_ENTRY STV_DEFAULT"
_ZN7cutlass13device_kernelIN5flash19enable_sm80_to_sm89INS1_16FlashAttnFwdSm80INS1_25CollectiveMainloopFwdSm80ILi8ELi1ELb1EN4cute5tupleIJNS5_1CILi128EEENS7_ILi112EEES8_EEELi128ENS_6half_tEfNS_4arch4Sm80ELb1ELb0ELb0ELb1ELb0ELb0ELb1ELb1EEENS1_21CollectiveEpilogueFwdINS6_IJS8_S8_S9_EEENS6_IJNS7_ILi1EEESH_SH_EEESB_SD_Li256ELb1ELb1ELb1ELb0EEENS1_36VarlenDynamicPersistentTileSchedulerILi128ELi112ELi256ELi256ELb1ELb1ELb0ELb1ELb1ELb1EEEEEEEEEvNT_6ParamsE:
[----:B------:R-:W-:Y:S01]  /*0000*/  LDC R1, c[0x0][0x37c] ;  /* 0x0000df00ff017b82 */ /* 0x000fe20000000800 */
[----:B------:R-:W-:Y:S05]  /*0010*/  EXIT ;  /* 0x000000000000794d */ /* 0x000fea0003800000 */
.L_x_10:
        /* <DEDUP_REMOVED lines=14> */
.L_x_22:


//--------------------- .text._ZN7cutlass13device_kernelIN5flash19enable_sm80_to_sm89INS1_16FlashAttnFwdSm80INS1_25CollectiveMainloopFwdSm80ILi8ELi1ELb1EN4cute5tupleIJNS5_1CILi128EEENS7_ILi112EEES8_EEELi128ENS_6half_tEfNS_4arch4Sm80ELb1ELb0ELb0ELb1ELb0ELb1ELb1ELb1EEENS1_21CollectiveEpilogueFwdINS6_IJS8_S8_S9_EEENS6_IJNS7_ILi1EEESH_SH_EEESB_SD_Li256ELb1ELb1ELb1ELb0EEENS1_36VarlenDynamicPersistentTileSchedulerILi128ELi112ELi256ELi256ELb1ELb1ELb0ELb1ELb1ELb1EEEEEEEEEvNT_6ParamsE --------------------------
	.section	.text._ZN7cutlass13device_kernelIN5flash19enable_sm80_to_sm89INS1_16FlashAttnFwdSm80INS1_25CollectiveMainloopFwdSm80ILi8ELi1ELb1EN4cute5tupleIJNS5_1CILi128EEENS7_ILi112EEES8_EEELi128ENS_6half_tEfNS_4arch4Sm80ELb1ELb0ELb0ELb1ELb0ELb1ELb1ELb1EEENS1_21CollectiveEpilogueFwdINS6_IJS8_S8_S9_EEENS6_IJNS7_ILi1EEESH_SH_EEESB_SD_Li256ELb1ELb1ELb1ELb0EEENS1_36VarlenDynamicPersistentTileSchedulerILi128ELi112ELi256ELi256ELb1ELb1ELb0ELb1ELb1ELb1EEEEEEEEEvNT_6ParamsE,"ax",@progbits
	.align	128
.text._ZN7cutlass13device_kernelIN5flash19enable_sm80_to_sm89INS1_16FlashAttnFwdSm80INS1_25CollectiveMainloopFwdSm80ILi8ELi1ELb1EN4cute5tupleIJNS5_1CILi128EEENS7_ILi112EEES8_EEELi128ENS_6half_tEfNS_4arch4Sm80ELb1ELb0ELb0ELb1ELb0ELb1ELb1ELb1EEENS1_21CollectiveEpilogueFwdINS6_IJS8_S8_S9_EEENS6_IJNS7_ILi1EEESH_SH_EEESB_SD_Li256ELb1ELb1ELb1ELb0EEENS1_36VarlenDynamicPersistentTileSchedulerILi128ELi112ELi256ELi256ELb1ELb1ELb0ELb1ELb1ELb1EEEEEEEEEvNT_6ParamsE:
        .type           _ZN7cutlass13device_kernelIN5flash19enable_sm80_to_sm89INS1_16FlashAttnFwdSm80INS1_25CollectiveMainloopFwdSm80ILi8ELi1ELb1EN4cute5tupleIJNS5_1CILi128EEENS7_ILi112EEES8_EEELi128ENS_6half_tEfNS_4arch4Sm80ELb1ELb0ELb0ELb1ELb0ELb1ELb1ELb1EEENS1_21CollectiveEpilogueFwdINS6_IJS8_S8_S9_EEENS6_IJNS7_ILi1EEESH_SH_EEESB_SD_Li256ELb1ELb1ELb1ELb0EEENS1_36VarlenDynamicPersistentTileSchedulerILi128ELi112ELi256ELi256ELb1ELb1ELb0ELb1ELb1ELb1EEEEEEEEEvNT_6ParamsE,@function
        .size           _ZN7cutlass13device_kernelIN5flash19enable_sm80_to_sm89INS1_16FlashAttnFwdSm80INS1_25CollectiveMainloopFwdSm80ILi8ELi1ELb1EN4cute5tupleIJNS5_1CILi128EEENS7_ILi112EEES8_EEELi128ENS_6half_tEfNS_4arch4Sm80ELb1ELb0ELb0ELb1ELb0ELb1ELb1ELb1EEENS1_21CollectiveEpilogueFwdINS6_IJS8_S8_S9_EEENS6_IJNS7_ILi1EEESH_SH_EEESB_SD_Li256ELb1ELb1ELb1ELb0EEENS1_36VarlenDynamicPersistentTileSchedulerILi128ELi112ELi256ELi256ELb1ELb1ELb0ELb1ELb1ELb1EEEEEEEEEvNT_6ParamsE,(.L_x_23 - _ZN7cutlass13device_kernelIN5flash19enable_sm80_to_sm89INS1_16FlashAttnFwdSm80INS1_25CollectiveMainloopFwdSm80ILi8ELi1ELb1EN4cute5tupleIJNS5_1CILi128EEENS7_ILi112EEES8_EEELi128ENS_6half_tEfNS_4arch4Sm80ELb1ELb0ELb0ELb1ELb0ELb1ELb1ELb1EEENS1_21CollectiveEpilogueFwdINS6_IJS8_S8_S9_EEENS6_IJNS7_ILi1EEESH_SH_EEESB_SD_Li256ELb1ELb1ELb1ELb0EEENS1_36VarlenDynamicPersistentTileSchedulerILi128ELi112ELi256ELi256ELb1ELb1ELb0ELb1ELb1ELb1EEEEEEEEEvNT_6ParamsE)
        .other          _ZN7cutlass13device_kernelIN5flash19enable_sm80_to_sm89INS1_16FlashAttnFwdSm80INS1_25CollectiveMainloopFwdSm80ILi8ELi1ELb1EN4cute5tupleIJNS5_1CILi128EEENS7_ILi112EEES8_EEELi128ENS_6half_tEfNS_4arch4Sm80ELb1ELb0ELb0ELb1ELb0ELb1ELb1ELb1EEENS1_21CollectiveEpilogueFwdINS6_IJS8_S8_S9_EEENS6_IJNS7_ILi1EEESH_SH_EEESB_SD_Li256ELb1ELb1ELb1ELb0EEENS1_36VarlenDynamicPersistentTileSchedulerILi128ELi112ELi256ELi256ELb1ELb1ELb0ELb1ELb1ELb1EEEEEEEEEvNT_6ParamsE,@"STO_CUDA_ENTRY STV_DEFAULT"
_ZN7cutlass13device_kernelIN5flash19enable_sm80_to_sm89INS1_16FlashAttnFwdSm80INS1_25CollectiveMainloopFwdSm80ILi8ELi1ELb1EN4cute5tupleIJNS5_1CILi128EEENS7_ILi112EEES8_EEELi128ENS_6half_tEfNS_4arch4Sm80ELb1ELb0ELb0ELb1ELb0ELb1ELb1ELb1EEENS1_21CollectiveEpilogueFwdINS6_IJS8_S8_S9_EEENS6_IJNS7_ILi1EEESH_SH_EEESB_SD_Li256ELb1ELb1ELb1ELb0EEENS1_36VarlenDynamicPersistentTileSchedulerILi128ELi112ELi256ELi256ELb1ELb1ELb0ELb1ELb1ELb1EEEEEEEEEvNT_6ParamsE:
[----:B------:R-:W-:Y:S01]  /*0000*/  LDC R1, c[0x0][0x37c] ;  /* 0x0000df00ff017b82 */ /* 0x000fe20000000800 */
[----:B------:R-:W-:Y:S05]  /*0010*/  EXIT ;  /* 0x000000000000794d */ /* 0x000fea0003800000 */
.L_x_11:
        /* <DEDUP_REMOVED lines=14> */
.L_x_23:


//--------------------- .nv.shared.reserved.0     --------------------------
	.section	.nv.shared.reserved.0,"aw",@nobits
	.weak		__nv_reservedSMEM_offset_0_alias
	.size		__nv_reservedSMEM_offset_0_alias, 0, 64
	.other		__nv_reservedSMEM_offset_0_alias,@"STO_CUDA_RESERVED_SHARED STV_DEFAULT"
__nv_reservedSMEM_offset_0_alias:
	.zero		0
	.zero		64


//--------------------- .nv.global                --------------------------
	.section	.nv.global,"aw",@nobits
.nv.global:
	.type		_ZN72_INTERNAL_b7e0c698_36_flash_fwd_hdim128_fp16_split_sm80_cu_f3e6f9ee_29884cute1_E,@object
	.size		_ZN72_INTERNAL_b7e0c698_36_flash_fwd_hdim128_fp16_split_sm80_cu_f3e6f9ee_29884cute1_E,(_ZN72_INTERNAL_b7e0c698_36_flash_fwd_hdim128_fp16_split_sm80_cu_f3e6f9ee_29884cuda3std3__45__cpo6cbeginE - _ZN72_INTERNAL_b7e0c698_36_flash_fwd_hdim128_fp16_split_sm80_cu_f3e6f9ee_29884cute1_E)
_ZN72_INTERNAL_b7e0c698_36_flash_fwd_hdim128_fp16_split_sm80_cu_f3e6f9ee_29884cute1_E:
	.zero		1
	.type		_ZN72_INTERNAL_b7e0c698_36_flash_fwd_hdim128_fp16_split_sm80_cu_f3e6f9ee_29884cuda3std3__45__cpo6cbeginE,@object
	.size		_ZN72_INTERNAL_b7e0c698_36_flash_fwd_hdim128_fp16_split_sm80_cu_f3e6f9ee_29884cuda3std3__45__cpo6cbeginE,(_ZN72_INTERNAL_b7e0c698_36_flash_fwd_hdim128_fp16_split_sm80_cu_f3e6f9ee_29884cuda3std3__48in_placeE - _ZN72_INTERNAL_b7e0c698_36_flash_fwd_hdim128_fp16_split_sm80_cu_f3e6f9ee_29884cuda3std3__45__cpo6cbeginE)
_ZN72_INTERNAL_b7e0c698_36_flash_fwd_hdim128_fp16_split_sm80_cu_f3e6f9ee_29884cuda3std3__45__cpo6cbeginE:
	.zero		1
	.type		_ZN72_INTERNAL_b7e0c698_36_flash_fwd_hdim128_fp16_split_sm80_cu_f3e6f9ee_29884cuda3std3__48in_placeE,@object
	.size		_ZN72_INTERNAL_b7e0c698_36_flash_fwd_hdim128_fp16_split_sm80_cu_f3e6f9ee_29884cuda3std3__48in_placeE,(_ZN72_INTERNAL_b7e0c698_36_flash_fwd_hdim128_fp16_split_sm80_cu_f3e6f9ee_29884cuda3std6ranges3__45__cpo9iter_moveE - _ZN72_INTERNAL_b7e0c698_36_flash_fwd_hdim128_fp16_split_sm80_cu_f3e6f9ee_29884cuda3std3__48in_placeE)
_ZN72_INTERNAL_b7e0c698_36_flash_fwd_hdim128_fp16_split_sm80_cu_f3e6f9ee_29884cuda3std3__48in_placeE:
	.zero		1
	.type		_ZN72_INTERNAL_b7e0c698_36_flash_fwd_hdim128_fp16_split_sm80_cu_f3e6f9ee_29884cuda3std6ranges3__45__cpo9iter_moveE,@object
	.size		_ZN72_INTERNAL_b7e0c698_36_flash_fwd_hdim128_fp16_split_sm80_cu_f3e6f9ee_29884cuda3std6ranges3__45__cpo9iter_moveE,(_ZN72_INTERNAL_b7e0c698_36_flash_fwd_hdim128_fp16_split_sm80_cu_f3e6f9ee_29884cuda3std3__45__cpo5beginE - _ZN72_INTERNAL_b7e0c698_36_flash_fwd_hdim128_fp16_split_sm80_cu_f3e6f9ee_29884cuda3std6ranges3__45__cpo9iter_moveE)
_ZN72_INTERNAL_b7e0c698_36_flash_fwd_hdim128_fp16_split_sm80_cu_f3e6f9ee_29884cuda3std6ranges3__45__cpo9iter_moveE:
	.zero		1
	.type		_ZN72_INTERNAL_b7e0c698_36_flash_fwd_hdim128_fp16_split_sm80_cu_f3e6f9ee_29884cuda3std3__45__cpo5beginE,@object
	.size		_ZN72_INTERNAL_b7e0c698_36_flash_fwd_hdim128_fp16_split_sm80_cu_f3e6f9ee_29884cuda3std3__45__cpo5beginE,(_ZN72_INTERNAL_b7e0c698_36_flash_fwd_hdim128_fp16_split_sm80_cu_f3e6f9ee_29884cuda3std3__474_GLOBAL__N__b7e0c698_36_flash_fwd_hdim128_fp16_split_sm80_cu_f3e6f9ee_29886ignoreE - _ZN72_INTERNAL_b7e0c698_36_flash_fwd_hdim128_fp16_split_sm80_cu_f3e6f9ee_29884cuda3std3__45__cpo5beginE)
_ZN72_INTERNAL_b7e0c698_36_flash_fwd_hdim128_fp16_split_sm80_cu_f3e6f9ee_29884cuda3std3__45__cpo5beginE:
	.zero		1
	.type		_ZN72_INTERNAL_b7e0c698_36_flash_fwd_hdim128_fp16_split_sm80_cu_f3e6f9ee_29884cuda3std3__474_GLOBAL__N__b7e0c698_36_flash_fwd_hdim128_fp16_split_sm80_cu_f3e6f9ee_29886ignoreE,@object
	.size		_ZN72_INTERNAL_b7e0c698_36_flash_fwd_hdim128_fp16_split_sm80_cu_f3e6f9ee_29884cuda3std3__474_GLOBAL__N__b7e0c698_36_flash_fwd_hdim128_fp16_split_sm80_cu_f3e6f9ee_29886ignoreE,(_ZN72_INTERNAL_b7e0c698_36_flash_fwd_hdim128_fp16_split_sm80_cu_f3e6f9ee_29884cute7productE - _ZN72_INTERNAL_b7e0c698_36_flash_fwd_hdim128_fp16_split_sm80_cu_f3e6f9ee_29884cuda3std3__474_GLOBAL__N__b7e0c698_36_flash_fwd_hdim128_fp16_split_sm80_cu_f3e6f9ee_29886ignoreE)
_ZN72_INTERNAL_b7e0c698_36_flash_fwd_hdim128_fp16_split_sm80_cu_f3e6f9ee_29884cuda3std3__474_GLOBAL__N__b7e0c698_36_flash_fwd_hdim128_fp16_split_sm80_cu_f3e6f9ee_29886ignoreE:
	.zero		1
	.type		_ZN72_INTERNAL_b7e0c698_36_flash_fwd_hdim128_fp16_split_sm80_cu_f3e6f9ee_29884cute7productE,@object
	.size		_ZN72_INTERNAL_b7e0c698_36_flash_fwd_hdim128_fp16_split_sm80_cu_f3e6f9ee_29884cute7productE,(_ZN72_INTERNAL_b7e0c698_36_flash_fwd_hdim128_fp16_split_sm80_cu_f3e6f9ee_29884cuda3std3__45__cpo3endE - _ZN72_INTERNAL_b7e0c698_36_flash_fwd_hdim128_fp16_split_sm80_cu_f3e6f9ee_29884cute7productE)
_ZN72_INTERNAL_b7e0c698_36_flash_fwd_hdim128_fp16_split_sm80_cu_f3e6f9ee_29884cute7productE:
	.zero		1
	.type		_ZN72_INTERNAL_b7e0c698_36_flash_fwd_hdim128_fp16_split_sm80_cu_f3e6f9ee_29884cuda3std3__45__cpo3endE,@object
	.size		_ZN72_INTERNAL_b7e0c698_36_flash_fwd_hdim128_fp16_split_sm80_cu_f3e6f9ee_29884cuda3std3__45__cpo3endE,(_ZN72_INTERNAL_b7e0c698_36_flash_fwd_hdim128_fp16_split_sm80_cu_f3e6f9ee_29884cuda3std3__419piecewise_constructE - _ZN72_INTERNAL_b7e0c698_36_flash_fwd_hdim128_fp16_split_sm80_cu_f3e6f9ee_29884cuda3std3__45__cpo3endE)
_ZN72_INTERNAL_b7e0c698_36_flash_fwd_hdim128_fp16_split_sm80_cu_f3e6f9ee_29884cuda3std3__45__cpo3endE:
	.zero		1
	.type		_ZN72_INTERNAL_b7e0c698_36_flash_fwd_hdim128_fp16_split_sm80_cu_f3e6f9ee_29884cuda3std3__419piecewise_constructE,@object
	.size		_ZN72_INTERNAL_b7e0c698_36_flash_fwd_hdim128_fp16_split_sm80_cu_f3e6f9ee_29884cuda3std3__419piecewise_constructE,(_ZN72_INTERNAL_b7e0c698_36_flash_fwd_hdim128_fp16_split_sm80_cu_f3e6f9ee_29884cuda3std3__45__cpo4cendE - _ZN72_INTERNAL_b7e0c698_36_flash_fwd_hdim128_fp16_split_sm80_cu_f3e6f9ee_29884cuda3std3__419piecewise_constructE)
_ZN72_INTERNAL_b7e0c698_36_flash_fwd_hdim128_fp16_split_sm80_cu_f3e6f9ee_29884cuda3std3__419piecewise_constructE:
	.zero		1
	.type		_ZN72_INTERNAL_b7e0c698_36_flash_fwd_hdim128_fp16_split_sm80_cu_f3e6f9ee_29884cuda3std3__45__cpo4cendE,@object
	.size		_ZN72_INTERNAL_b7e0c698_36_flash_fwd_hdim128_fp16_split_sm80_cu_f3e6f9ee_29884cuda3std3__45__cpo4cendE,(_ZN72_INTERNAL_b7e0c698_36_flash_fwd_hdim128_fp16_split_sm80_cu_f3e6f9ee_29884cuda3std6ranges3__45__cpo4swapE - _ZN72_INTERNAL_b7e0c698_36_flash_fwd_hdim128_fp16_split_sm80_cu_f3e6f9ee_29884cuda3std3__45__cpo4cendE)
_ZN72_INTERNAL_b7e0c698_36_flash_fwd_hdim128_fp16_split_sm80_cu_f3e6f9ee_29884cuda3std3__45__cpo4cendE:
	.zero		1
	.type		_ZN72_INTERNAL_b7e0c698_36_flash_fwd_hdim128_fp16_split_sm80_cu_f3e6f9ee_29884cuda3std6ranges3__45__cpo4swapE,@object
	.size		_ZN72_INTERNAL_b7e0c698_36_flash_fwd_hdim128_fp16_split_sm80_cu_f3e6f9ee_29884cuda3std6ranges3__45__cpo4swapE,(.L_7 - _ZN72_INTERNAL_b7e0c698_36_flash_fwd_hdim128_fp16_split_sm80_cu_f3e6f9ee_29884cuda3std6ranges3__45__cpo4swapE)
_ZN72_INTERNAL_b7e0c698_36_flash_fwd_hdim128_fp16_split_sm80_cu_f3e6f9ee_29884cuda3std6ranges3__45__cpo4swapE:
	.zero		1
.L_7:


//--------------------- .nv.constant0._ZN7cutlass13device_kernelIN5flash19enable_sm80_to_sm89INS1_16FlashAttnFwdSm80INS1_25CollectiveMainloopFwdSm80ILi8ELi1ELb1EN4cute5tupleIJNS5_1CILi128EEES8_S8_EEELi128ENS_6half_tEfNS_4arch4Sm80ELb0ELb0ELb0ELb0ELb0ELb0ELb1ELb1EEENS1_21CollectiveEpilogueFwdIS9_NS6_IJNS7_ILi1EEESF_SF_EEESA_SC_Li256ELb0ELb1ELb1ELb0EEENS1_19SingleTileSchedulerILb0ELb1ELb1ELi128EEEEEEEEEvNT_6ParamsE --------------------------
	.section	.nv.constant0._ZN7cutlass13device_kernelIN5flash19enable_sm80_to_sm89INS1_16FlashAttnFwdSm80INS1_25CollectiveMainloopFwdSm80ILi8ELi1ELb1EN4cute5tupleIJNS5_1CILi128EEES8_S8_EEELi128ENS_6half_tEfNS_4arch4Sm80ELb0ELb0ELb0ELb0ELb0ELb0ELb1ELb1EEENS1_21CollectiveEpilogueFwdIS9_NS6_IJNS7_ILi1EEESF_SF_EEESA_SC_Li256ELb0ELb1ELb1ELb0EEENS1_19SingleTileSchedulerILb0ELb1ELb1ELi128EEEEEEEEEvNT_6ParamsE,"a",@progbits
	.sectionflags	@""
	.align	4
.nv.constant0._ZN7cutlass13device_kernelIN5flash19enable_sm80_to_sm89INS1_16FlashAttnFwdSm80INS1_25CollectiveMainloopFwdSm80ILi8ELi1ELb1EN4cute5tupleIJNS5_1CILi128EEES8_S8_EEELi128ENS_6half_tEfNS_4arch4Sm80ELb0ELb0ELb0ELb0ELb0ELb0ELb1ELb1EEENS1_21CollectiveEpilogueFwdIS9_NS6_IJNS7_ILi1EEESF_SF_EEESA_SC_Li256ELb0ELb1ELb1ELb0EEENS1_19SingleTileSchedulerILb0ELb1ELb1ELi128EEEEEEEEEvNT_6ParamsE:
	.zero		1944


//--------------------- .nv.constant0._ZN7cutlass13device_kernelIN5flash19enable_sm80_to_sm89INS1_16FlashAttnFwdSm80INS1_25CollectiveMainloopFwdSm80ILi8ELi1ELb1EN4cute5tupleIJNS5_1CILi128EEENS7_ILi96EEES8_EEELi128ENS_6half_tEfNS_4arch4Sm80ELb0ELb1ELb0ELb0ELb0ELb0ELb1ELb1EEENS1_21CollectiveEpilogueFwdINS6_IJS8_S8_S9_EEENS6_IJNS7_ILi1EEESH_SH_EEESB_SD_Li256ELb0ELb1ELb1ELb0EEENS1_19SingleTileSchedulerILb0ELb1ELb1ELi128EEEEEEEEEvNT_6ParamsE --------------------------
	.section	.nv.constant0._ZN7cutlass13device_kernelIN5flash19enable_sm80_to_sm89INS1_16FlashAttnFwdSm80INS1_25CollectiveMainloopFwdSm80ILi8ELi1ELb1EN4cute5tupleIJNS5_1CILi128EEENS7_ILi96EEES8_EEELi128ENS_6half_tEfNS_4arch4Sm80ELb0ELb1ELb0ELb0ELb0ELb0ELb1ELb1EEENS1_21CollectiveEpilogueFwdINS6_IJS8_S8_S9_EEENS6_IJNS7_ILi1EEESH_SH_EEESB_SD_Li256ELb0ELb1ELb1ELb0EEENS1_19SingleTileSchedulerILb0ELb1ELb1ELi128EEEEEEEEEvNT_6ParamsE,"a",@progbits
	.sectionflags	@""
	.align	4
.nv.constant0._ZN7cutlass13device_kernelIN5flash19enable_sm80_to_sm89INS1_16FlashAttnFwdSm80INS1_25CollectiveMainloopFwdSm80ILi8ELi1ELb1EN4cute5tupleIJNS5_1CILi128EEENS7_ILi96EEES8_EEELi128ENS_6half_tEfNS_4arch4Sm80ELb0ELb1ELb0ELb0ELb0ELb0ELb1ELb1EEENS1_21CollectiveEpilogueFwdINS6_IJS8_S8_S9_EEENS6_IJNS7_ILi1EEESH_SH_EEESB_SD_Li256ELb0ELb1ELb1ELb0EEENS1_19SingleTileSchedulerILb0ELb1ELb1ELi128EEEEEEEEEvNT_6ParamsE:
	.zero		1944


//--------------------- .nv.constant0._ZN7cutlass13device_kernelIN5flash19enable_sm80_to_sm89INS1_16FlashAttnFwdSm80INS1_25CollectiveMainloopFwdSm80ILi8ELi1ELb1EN4cute5tupleIJNS5_1CILi128EEES8_S8_EEELi128ENS_6half_tEfNS_4arch4Sm80ELb1ELb0ELb0ELb0ELb0ELb0ELb1ELb1EEENS1_21CollectiveEpilogueFwdIS9_NS6_IJNS7_ILi1EEESF_SF_EEESA_SC_Li256ELb0ELb1ELb1ELb0EEENS1_30DynamicPersistentTileSchedulerILi256ELi256ELb1ELb1ELb0EEEEEEEEEvNT_6ParamsE --------------------------
	.section	.nv.constant0._ZN7cutlass13device_kernelIN5flash19enable_sm80_to_sm89INS1_16FlashAttnFwdSm80INS1_25CollectiveMainloopFwdSm80ILi8ELi1ELb1EN4cute5tupleIJNS5_1CILi128EEES8_S8_EEELi128ENS_6half_tEfNS_4arch4Sm80ELb1ELb0ELb0ELb0ELb0ELb0ELb1ELb1EEENS1_21CollectiveEpilogueFwdIS9_NS6_IJNS7_ILi1EEESF_SF_EEESA_SC_Li256ELb0ELb1ELb1ELb0EEENS1_30DynamicPersistentTileSchedulerILi256ELi256ELb1ELb1ELb0EEEEEEEEEvNT_6ParamsE,"a",@progbits
	.sectionflags	@""
	.align	4
.nv.constant0._ZN7cutlass13device_kernelIN5flash19enable_sm80_to_sm89INS1_16FlashAttnFwdSm80INS1_25CollectiveMainloopFwdSm80ILi8ELi1ELb1EN4cute5tupleIJNS5_1CILi128EEES8_S8_EEELi128ENS_6half_tEfNS_4arch4Sm80ELb1ELb0ELb0ELb0ELb0ELb0ELb1ELb1EEENS1_21CollectiveEpilogueFwdIS9_NS6_IJNS7_ILi1EEESF_SF_EEESA_SC_Li256ELb0ELb1ELb1ELb0EEENS1_30DynamicPersistentTileSchedulerILi256ELi256ELb1ELb1ELb0EEEEEEEEEvNT_6ParamsE:
	.zero		1960


//--------------------- .nv.constant0._ZN7cutlass13device_kernelIN5flash19enable_sm80_to_sm89INS1_16FlashAttnFwdSm80INS1_25CollectiveMainloopFwdSm80ILi4ELi1ELb0EN4cute5tupleIJNS5_1CILi128EEENS7_ILi64EEES8_EEELi128ENS_6half_tEfNS_4arch4Sm80ELb0ELb0ELb0ELb0ELb0ELb0ELb1ELb1EEENS1_21CollectiveEpilogueFwdINS6_IJS8_S8_S9_EEENS6_IJNS7_ILi1EEESH_SH_EEESB_SD_Li128ELb0ELb1ELb1ELb0EEENS1_19SingleTileSchedulerILb0ELb1ELb1ELi128EEEEEEEEEvNT_6ParamsE --------------------------
	.section	.nv.constant0._ZN7cutlass13device_kernelIN5flash19enable_sm80_to_sm89INS1_16FlashAttnFwdSm80INS1_25CollectiveMainloopFwdSm80ILi4ELi1ELb0EN4cute5tupleIJNS5_1CILi128EEENS7_ILi64EEES8_EEELi128ENS_6half_tEfNS_4arch4Sm80ELb0ELb0ELb0ELb0ELb0ELb0ELb1ELb1EEENS1_21CollectiveEpilogueFwdINS6_IJS8_S8_S9_EEENS6_IJNS7_ILi1EEESH_SH_EEESB_SD_Li128ELb0ELb1ELb1ELb0EEENS1_19SingleTileSchedulerILb0ELb1ELb1ELi128EEEEEEEEEvNT_6ParamsE,"a",@progbits
	.sectionflags	@""
	.align	4
.nv.constant0._ZN7cutlass13device_kernelIN5flash19enable_sm80_to_sm89INS1_16FlashAttnFwdSm80INS1_25CollectiveMainloopFwdSm80ILi4ELi1ELb0EN4cute5tupleIJNS5_1CILi128EEENS7_ILi64EEES8_EEELi128ENS_6half_tEfNS_4arch4Sm80ELb0ELb0ELb0ELb0ELb0ELb0ELb1ELb1EEENS1_21CollectiveEpilogueFwdINS6_IJS8_S8_S9_EEENS6_IJNS7_ILi1EEESH_SH_EEESB_SD_Li128ELb0ELb1ELb1ELb0EEENS1_19SingleTileSchedulerILb0ELb1ELb1ELi128EEEEEEEEEvNT_6ParamsE:
	.zero		1944


//--------------------- .nv.constant0._ZN7cutlass13device_kernelIN5flash19enable_sm80_to_sm89INS1_16FlashAttnFwdSm80INS1_25CollectiveMainloopFwdSm80ILi8ELi1ELb1EN4cute5tupleIJNS5_1CILi128EEENS7_ILi112EEES8_EEELi128ENS_6half_tEfNS_4arch4Sm80ELb0ELb0ELb0ELb1ELb0ELb0ELb1ELb1EEENS1_21CollectiveEpilogueFwdINS6_IJS8_S8_S9_EEENS6_IJNS7_ILi1EEESH_SH_EEESB_SD_Li256ELb1ELb1ELb1ELb0EEENS1_36VarlenDynamicPersistentTileSchedulerILi128ELi112ELi256ELi256ELb1ELb1ELb0ELb0ELb1ELb1EEEEEEEEEvNT_6ParamsE --------------------------
	.section	.nv.constant0._ZN7cutlass13device_kernelIN5flash19enable_sm80_to_sm89INS1_16FlashAttnFwdSm80INS1_25CollectiveMainloopFwdSm80ILi8ELi1ELb1EN4cute5tupleIJNS5_1CILi128EEENS7_ILi112EEES8_EEELi128ENS_6half_tEfNS_4arch4Sm80ELb0ELb0ELb0ELb1ELb0ELb0ELb1ELb1EEENS1_21CollectiveEpilogueFwdINS6_IJS8_S8_S9_EEENS6_IJNS7_ILi1EEESH_SH_EEESB_SD_Li256ELb1ELb1ELb1ELb0EEENS1_36VarlenDynamicPersistentTileSchedulerILi128ELi112ELi256ELi256ELb1ELb1ELb0ELb0ELb1ELb1EEEEEEEEEvNT_6ParamsE,"a",@progbits
	.sectionflags	@""
	.align	4
.nv.constant0._ZN7cutlass13device_kernelIN5flash19enable_sm80_to_sm89INS1_16FlashAttnFwdSm80INS1_25CollectiveMainloopFwdSm80ILi8ELi1ELb1EN4cute5tupleIJNS5_1CILi128EEENS7_ILi112EEES8_EEELi128ENS_6half_tEfNS_4arch4Sm80ELb0ELb0ELb0ELb1ELb0ELb0ELb1ELb1EEENS1_21CollectiveEpilogueFwdINS6_IJS8_S8_S9_EEENS6_IJNS7_ILi1EEESH_SH_EEESB_SD_Li256ELb1ELb1ELb1ELb0EEENS1_36VarlenDynamicPersistentTileSchedulerILi128ELi112ELi256ELi256ELb1ELb1ELb0ELb0ELb1ELb1EEEEEEEEEvNT_6ParamsE:
	.zero		1976


//--------------------- .nv.constant0._ZN7cutlass13device_kernelIN5flash19enable_sm80_to_sm89INS1_16FlashAttnFwdSm80INS1_25CollectiveMainloopFwdSm80ILi8ELi1ELb1EN4cute5tupleIJNS5_1CILi128EEENS7_ILi112EEES8_EEELi128ENS_6half_tEfNS_4arch4Sm80ELb0ELb0ELb0ELb1ELb0ELb1ELb1ELb1EEENS1_21CollectiveEpilogueFwdINS6_IJS8_S8_S9_EEENS6_IJNS7_ILi1EEESH_SH_EEESB_SD_Li256ELb1ELb1ELb1ELb0EEENS1_36VarlenDynamicPersistentTileSchedulerILi128ELi112ELi256ELi256ELb1ELb1ELb0ELb0ELb1ELb1EEEEEEEEEvNT_6ParamsE --------------------------
	.section	.nv.constant0._ZN7cutlass13device_kernelIN5flash19enable_sm80_to_sm89INS1_16FlashAttnFwdSm80INS1_25CollectiveMainloopFwdSm80ILi8ELi1ELb1EN4cute5tupleIJNS5_1CILi128EEENS7_ILi112EEES8_EEELi128ENS_6half_tEfNS_4arch4Sm80ELb0ELb0ELb0ELb1ELb0ELb1ELb1ELb1EEENS1_21CollectiveEpilogueFwdINS6_IJS8_S8_S9_EEENS6_IJNS7_ILi1EEESH_SH_EEESB_SD_Li256ELb1ELb1ELb1ELb0EEENS1_36VarlenDynamicPersistentTileSchedulerILi128ELi112ELi256ELi256ELb1ELb1ELb0ELb0ELb1ELb1EEEEEEEEEvNT_6ParamsE,"a",@progbits
	.sectionflags	@""
	.align	4
.nv.constant0._ZN7cutlass13device_kernelIN5flash19enable_sm80_to_sm89INS1_16FlashAttnFwdSm80INS1_25CollectiveMainloopFwdSm80ILi8ELi1ELb1EN4cute5tupleIJNS5_1CILi128EEENS7_ILi112EEES8_EEELi128ENS_6half_tEfNS_4arch4Sm80ELb0ELb0ELb0ELb1ELb0ELb1ELb1ELb1EEENS1_21CollectiveEpilogueFwdINS6_IJS8_S8_S9_EEENS6_IJNS7_ILi1EEESH_SH_EEESB_SD_Li256ELb1ELb1ELb1ELb0EEENS1_36VarlenDynamicPersistentTileSchedulerILi128ELi112ELi256ELi256ELb1ELb1ELb0ELb0ELb1ELb1EEEEEEEEEvNT_6ParamsE:
	.zero		1976


//--------------------- .nv.constant0._ZN7cutlass13device_kernelIN5flash19enable_sm80_to_sm89INS1_16FlashAttnFwdSm80INS1_25CollectiveMainloopFwdSm80ILi4ELi1ELb0EN4cute5tupleIJNS5_1CILi128EEENS7_ILi48EEES8_EEELi128ENS_6half_tEfNS_4arch4Sm80ELb0ELb1ELb0ELb0ELb0ELb0ELb1ELb1EEENS1_21CollectiveEpilogueFwdINS6_IJS8_S8_S9_EEENS6_IJNS7_ILi1EEESH_SH_EEESB_SD_Li128ELb0ELb1ELb1ELb0EEENS1_19SingleTileSchedulerILb0ELb1ELb1ELi128EEEEEEEEEvNT_6ParamsE --------------------------
	.section	.nv.constant0._ZN7cutlass13device_kernelIN5flash19enable_sm80_to_sm89INS1_16FlashAttnFwdSm80INS1_25CollectiveMainloopFwdSm80ILi4ELi1ELb0EN4cute5tupleIJNS5_1CILi128EEENS7_ILi48EEES8_EEELi128ENS_6half_tEfNS_4arch4Sm80ELb0ELb1ELb0ELb0ELb0ELb0ELb1ELb1EEENS1_21CollectiveEpilogueFwdINS6_IJS8_S8_S9_EEENS6_IJNS7_ILi1EEESH_SH_EEESB_SD_Li128ELb0ELb1ELb1ELb0EEENS1_19SingleTileSchedulerILb0ELb1ELb1ELi128EEEEEEEEEvNT_6ParamsE,"a",@progbits
	.sectionflags	@""
	.align	4
.nv.constant0._ZN7cutlass13device_kernelIN5flash19enable_sm80_to_sm89INS1_16FlashAttnFwdSm80INS1_25CollectiveMainloopFwdSm80ILi4ELi1ELb0EN4cute5tupleIJNS5_1CILi128EEENS7_ILi48EEES8_EEELi128ENS_6half_tEfNS_4arch4Sm80ELb0ELb1ELb0ELb0ELb0ELb0ELb1ELb1EEENS1_21CollectiveEpilogueFwdINS6_IJS8_S8_S9_EEENS6_IJNS7_ILi1EEESH_SH_EEESB_SD_Li128ELb0ELb1ELb1ELb0EEENS1_19SingleTileSchedulerILb0ELb1ELb1ELi128EEEEEEEEEvNT_6ParamsE:
	.zero		1944


//--------------------- .nv.constant0._ZN7cutlass13device_kernelIN5flash19enable_sm80_to_sm89INS1_16FlashAttnFwdSm80INS1_25CollectiveMainloopFwdSm80ILi8ELi1ELb1EN4cute5tupleIJNS5_1CILi128EEENS7_ILi96EEES8_EEELi128ENS_6half_tEfNS_4arch4Sm80ELb0ELb1ELb0ELb1ELb0ELb0ELb1ELb1EEENS1_21CollectiveEpilogueFwdINS6_IJS8_S8_S9_EEENS6_IJNS7_ILi1EEESH_SH_EEESB_SD_Li256ELb1ELb1ELb1ELb0EEENS1_36VarlenDynamicPersistentTileSchedulerILi128ELi96ELi256ELi256ELb1ELb1ELb0ELb1ELb0ELb1EEEEEEEEEvNT_6ParamsE --------------------------
	.section	.nv.constant0._ZN7cutlass13device_kernelIN5flash19enable_sm80_to_sm89INS1_16FlashAttnFwdSm80INS1_25CollectiveMainloopFwdSm80ILi8ELi1ELb1EN4cute5tupleIJNS5_1CILi128EEENS7_ILi96EEES8_EEELi128ENS_6half_tEfNS_4arch4Sm80ELb0ELb1ELb0ELb1ELb0ELb0ELb1ELb1EEENS1_21CollectiveEpilogueFwdINS6_IJS8_S8_S9_EEENS6_IJNS7_ILi1EEESH_SH_EEESB_SD_Li256ELb1ELb1ELb1ELb0EEENS1_36VarlenDynamicPersistentTileSchedulerILi128ELi96ELi256ELi256ELb1ELb1ELb0ELb1ELb0ELb1EEEEEEEEEvNT_6ParamsE,"a",@progbits
	.sectionflags	@""
	.align	4
.nv.constant0._ZN7cutlass13device_kernelIN5flash19enable_sm80_to_sm89INS1_16FlashAttnFwdSm80INS1_25CollectiveMainloopFwdSm80ILi8ELi1ELb1EN4cute5tupleIJNS5_1CILi128EEENS7_ILi96EEES8_EEELi128ENS_6half_tEfNS_4arch4Sm80ELb0ELb1ELb0ELb1ELb0ELb0ELb1ELb1EEENS1_21CollectiveEpilogueFwdINS6_IJS8_S8_S9_EEENS6_IJNS7_ILi1EEESH_SH_EEESB_SD_Li256ELb1ELb1ELb1ELb0EEENS1_36VarlenDynamicPersistentTileSchedulerILi128ELi96ELi256ELi256ELb1ELb1ELb0ELb1ELb0ELb1EEEEEEEEEvNT_6ParamsE:
	.zero		1976


//--------------------- .nv.constant0._ZN7cutlass13device_kernelIN5flash19enable_sm80_to_sm89INS1_16FlashAttnFwdSm80INS1_25CollectiveMainloopFwdSm80ILi8ELi1ELb1EN4cute5tupleIJNS5_1CILi128EEENS7_ILi96EEES8_EEELi128ENS_6half_tEfNS_4arch4Sm80ELb0ELb1ELb0ELb1ELb0ELb1ELb1ELb1EEENS1_21CollectiveEpilogueFwdINS6_IJS8_S8_S9_EEENS6_IJNS7_ILi1EEESH_SH_EEESB_SD_Li256ELb1ELb1ELb1ELb0EEENS1_36VarlenDynamicPersistentTileSchedulerILi128ELi96ELi256ELi256ELb1ELb1ELb0ELb1ELb0ELb1EEEEEEEEEvNT_6ParamsE --------------------------
	.section	.nv.constant0._ZN7cutlass13device_kernelIN5flash19enable_sm80_to_sm89INS1_16FlashAttnFwdSm80INS1_25CollectiveMainloopFwdSm80ILi8ELi1ELb1EN4cute5tupleIJNS5_1CILi128EEENS7_ILi96EEES8_EEELi128ENS_6half_tEfNS_4arch4Sm80ELb0ELb1ELb0ELb1ELb0ELb1ELb1ELb1EEENS1_21CollectiveEpilogueFwdINS6_IJS8_S8_S9_EEENS6_IJNS7_ILi1EEESH_SH_EEESB_SD_Li256ELb1ELb1ELb1ELb0EEENS1_36VarlenDynamicPersistentTileSchedulerILi128ELi96ELi256ELi256ELb1ELb1ELb0ELb1ELb0ELb1EEEEEEEEEvNT_6ParamsE,"a",@progbits
	.sectionflags	@""
	.align	4
.nv.constant0._ZN7cutlass13device_kernelIN5flash19enable_sm80_to_sm89INS1_16FlashAttnFwdSm80INS1_25CollectiveMainloopFwdSm80ILi8ELi1ELb1EN4cute5tupleIJNS5_1CILi128EEENS7_ILi96EEES8_EEELi128ENS_6half_tEfNS_4arch4Sm80ELb0ELb1ELb0ELb1ELb0ELb1ELb1ELb1EEENS1_21CollectiveEpilogueFwdINS6_IJS8_S8_S9_EEENS6_IJNS7_ILi1EEESH_SH_EEESB_SD_Li256ELb1ELb1ELb1ELb0EEENS1_36VarlenDynamicPersistentTileSchedulerILi128ELi96ELi256ELi256ELb1ELb1ELb0ELb1ELb0ELb1EEEEEEEEEvNT_6ParamsE:
	.zero		1976


//--------------------- .nv.constant0._ZN7cutlass13device_kernelIN5flash19enable_sm80_to_sm89INS1_16FlashAttnFwdSm80INS1_25CollectiveMainloopFwdSm80ILi4ELi1ELb0EN4cute5tupleIJNS5_1CILi128EEENS7_ILi64EEES8_EEELi128ENS_6half_tEfNS_4arch4Sm80ELb1ELb0ELb0ELb0ELb0ELb0ELb1ELb1EEENS1_21CollectiveEpilogueFwdINS6_IJS8_S8_S9_EEENS6_IJNS7_ILi1EEESH_SH_EEESB_SD_Li128ELb0ELb1ELb1ELb0EEENS1_30DynamicPersistentTileSchedulerILi128ELi128ELb1ELb1ELb0EEEEEEEEEvNT_6ParamsE --------------------------
	.section	.nv.constant0._ZN7cutlass13device_kernelIN5flash19enable_sm80_to_sm89INS1_16FlashAttnFwdSm80INS1_25CollectiveMainloopFwdSm80ILi4ELi1ELb0EN4cute5tupleIJNS5_1CILi128EEENS7_ILi64EEES8_EEELi128ENS_6half_tEfNS_4arch4Sm80ELb1ELb0ELb0ELb0ELb0ELb0ELb1ELb1EEENS1_21CollectiveEpilogueFwdINS6_IJS8_S8_S9_EEENS6_IJNS7_ILi1EEESH_SH_EEESB_SD_Li128ELb0ELb1ELb1ELb0EEENS1_30DynamicPersistentTileSchedulerILi128ELi128ELb1ELb1ELb0EEEEEEEEEvNT_6ParamsE,"a",@progbits
	.sectionflags	@""
	.align	4
.nv.constant0._ZN7cutlass13device_kernelIN5flash19enable_sm80_to_sm89INS1_16FlashAttnFwdSm80INS1_25CollectiveMainloopFwdSm80ILi4ELi1ELb0EN4cute5tupleIJNS5_1CILi128EEENS7_ILi64EEES8_EEELi128ENS_6half_tEfNS_4arch4Sm80ELb1ELb0ELb0ELb0ELb0ELb0ELb1ELb1EEENS1_21CollectiveEpilogueFwdINS6_IJS8_S8_S9_EEENS6_IJNS7_ILi1EEESH_SH_EEESB_SD_Li128ELb0ELb1ELb1ELb0EEENS1_30DynamicPersistentTileSchedulerILi128ELi128ELb1ELb1ELb0EEEEEEEEEvNT_6ParamsE:
	.zero		1960


//--------------------- .nv.constant0._ZN7cutlass13device_kernelIN5flash19enable_sm80_to_sm89INS1_16FlashAttnFwdSm80INS1_25CollectiveMainloopFwdSm80ILi8ELi1ELb1EN4cute5tupleIJNS5_1CILi128EEENS7_ILi112EEES8_EEELi128ENS_6half_tEfNS_4arch4Sm80ELb1ELb0ELb0ELb1ELb0ELb0ELb1ELb1EEENS1_21CollectiveEpilogueFwdINS6_IJS8_S8_S9_EEENS6_IJNS7_ILi1EEESH_SH_EEESB_SD_Li256ELb1ELb1ELb1ELb0EEENS1_36VarlenDynamicPersistentTileSchedulerILi128ELi112ELi256ELi256ELb1ELb1ELb0ELb1ELb1ELb1EEEEEEEEEvNT_6ParamsE --------------------------
	.section	.nv.constant0._ZN7cutlass13device_kernelIN5flash19enable_sm80_to_sm89INS1_16FlashAttnFwdSm80INS1_25CollectiveMainloopFwdSm80ILi8ELi1ELb1EN4cute5tupleIJNS5_1CILi128EEENS7_ILi112EEES8_EEELi128ENS_6half_tEfNS_4arch4Sm80ELb1ELb0ELb0ELb1ELb0ELb0ELb1ELb1EEENS1_21CollectiveEpilogueFwdINS6_IJS8_S8_S9_EEENS6_IJNS7_ILi1EEESH_SH_EEESB_SD_Li256ELb1ELb1ELb1ELb0EEENS1_36VarlenDynamicPersistentTileSchedulerILi128ELi112ELi256ELi256ELb1ELb1ELb0ELb1ELb1ELb1EEEEEEEEEvNT_6ParamsE,"a",@progbits
	.sectionflags	@""
	.align	4
.nv.constant0._ZN7cutlass13device_kernelIN5flash19enable_sm80_to_sm89INS1_16FlashAttnFwdSm80INS1_25CollectiveMainloopFwdSm80ILi8ELi1ELb1EN4cute5tupleIJNS5_1CILi128EEENS7_ILi112EEES8_EEELi128ENS_6half_tEfNS_4arch4Sm80ELb1ELb0ELb0ELb1ELb0ELb0ELb1ELb1EEENS1_21CollectiveEpilogueFwdINS6_IJS8_S8_S9_EEENS6_IJNS7_ILi1EEESH_SH_EEESB_SD_Li256ELb1ELb1ELb1ELb0EEENS1_36VarlenDynamicPersistentTileSchedulerILi128ELi112ELi256ELi256ELb1ELb1ELb0ELb1ELb1ELb1EEEEEEEEEvNT_6ParamsE:
	.zero		1976


//--------------------- .nv.constant0._ZN7cutlass13device_kernelIN5flash19enable_sm80_to_sm89INS1_16FlashAttnFwdSm80INS1_25CollectiveMainloopFwdSm80ILi8ELi1ELb1EN4cute5tupleIJNS5_1CILi128EEENS7_ILi112EEES8_EEELi128ENS_6half_tEfNS_4arch4Sm80ELb1ELb0ELb0ELb1ELb0ELb1ELb1ELb1EEENS1_21CollectiveEpilogueFwdINS6_IJS8_S8_S9_EEENS6_IJNS7_ILi1EEESH_SH_EEESB_SD_Li256ELb1ELb1ELb1ELb0EEENS1_36VarlenDynamicPersistentTileSchedulerILi128ELi112ELi256ELi256ELb1ELb1ELb0ELb1ELb1ELb1EEEEEEEEEvNT_6ParamsE --------------------------
	.section	.nv.constant0._ZN7cutlass13device_kernelIN5flash19enable_sm80_to_sm89INS1_16FlashAttnFwdSm80INS1_25CollectiveMainloopFwdSm80ILi8ELi1ELb1EN4cute5tupleIJNS5_1CILi128EEENS7_ILi112EEES8_EEELi128ENS_6half_tEfNS_4arch4Sm80ELb1ELb0ELb0ELb1ELb0ELb1ELb1ELb1EEENS1_21CollectiveEpilogueFwdINS6_IJS8_S8_S9_EEENS6_IJNS7_ILi1EEESH_SH_EEESB_SD_Li256ELb1ELb1ELb1ELb0EEENS1_36VarlenDynamicPersistentTileSchedulerILi128ELi112ELi256ELi256ELb1ELb1ELb0ELb1ELb1ELb1EEEEEEEEEvNT_6ParamsE,"a",@progbits
	.sectionflags	@""
	.align	4
.nv.constant0._ZN7cutlass13device_kernelIN5flash19enable_sm80_to_sm89INS1_16FlashAttnFwdSm80INS1_25CollectiveMainloopFwdSm80ILi8ELi1ELb1EN4cute5tupleIJNS5_1CILi128EEENS7_ILi112EEES8_EEELi128ENS_6half_tEfNS_4arch4Sm80ELb1ELb0ELb0ELb1ELb0ELb1ELb1ELb1EEENS1_21CollectiveEpilogueFwdINS6_IJS8_S8_S9_EEENS6_IJNS7_ILi1EEESH_SH_EEESB_SD_Li256ELb1ELb1ELb1ELb0EEENS1_36VarlenDynamicPersistentTileSchedulerILi128ELi112ELi256ELi256ELb1ELb1ELb0ELb1ELb1ELb1EEEEEEEEEvNT_6ParamsE:
	.zero		1976


//--------------------- SYMBOLS --------------------------

	.type		.nv.reservedSmem.offset0,@object
	.size		.nv.reservedSmem.offset0,0x4
